	.target	sm_90a

	.elftype	@"ET_EXEC"


//--------------------- .note.nv.tkinfo           --------------------------
	.section	.note.nv.tkinfo,"",@"SHT_NOTE"
	.sectionflags	@"SHF_NOTE_NV_TKINFO"
	.tkinfo
        /*0018*/ 	.word	0x00000002
        /*0030*/ 	.string	""
        /*0030*/ 	.string	"ptxas"
        /*0030*/ 	.string	"Cuda compilation tools, release 13.0, V13.0.88"
        /*0030*/ 	.string	"Build cuda_13.0.r13.0/compiler.36424714_0"
        /*0030*/ 	.string	"-arch sm_90a -m 64 "



//--------------------- .note.nv.cuinfo           --------------------------
	.section	.note.nv.cuinfo,"",@"SHT_NOTE"
	.sectionflags	@"SHF_NOTE_NV_CUINFO"
        /*0018*/ 	.short	0x0002
        /*001a*/ 	.short	0x005a
        /*001c*/ 	.short	0x0082
	.zero		2


//--------------------- .nv.info                  --------------------------
	.section	.nv.info,"",@"SHT_CUDA_INFO"
	.align	4


	//----- nvinfo : EIATTR_REGCOUNT
	.align		4
        /*0000*/ 	.byte	0x04, 0x2f
        /*0002*/ 	.short	(.L_15 - .L_14)
	.align		4
.L_14:
        /*0004*/ 	.word	index@(_ZN7cutlass13device_kernelINS_4gemm6kernel13GemmUniversalIN4cute5tupleIJiiiiEEENS1_10collective13CollectiveMmaINS1_34MainloopSm90TmaGmmaWarpSpecializedILi7ENS5_IJNS4_1CILi1EEESB_SB_EEENS1_32KernelTmaWarpSpecializedPingpongEEENS5_IJNSA_ILi64EEESF_NSA_ILi128EEEEEENS_6half_tENS5_IJlSB_lEEESI_NS5_IJSB_llEEENS4_8TiledMMAINS4_8MMA_AtomIJNS4_4SM904GMMA25MMA_64x64x16_F32F16F16_SSILNSO_5MajorE0ELSQ_1ELNSO_7ScaleInE1ELSR_1EEEEEENS4_6LayoutISC_NS5_IJNSA_ILi0EEESV_SV_EEEEENS5_IJNS4_10UnderscoreESY_SY_EEEEENS4_13SM90_TMA_LOADENS4_14ComposedLayoutINS4_7SwizzleILi3ELi4ELi3EEENS4_18smem_ptr_flag_bitsILi16EEENSU_INS5_IJNSA_ILi8EEESF_EEENS5_IJSF_SB_EEEEEEEvNS4_8identityES11_NS12_IS14_S16_NSU_INS5_IJSF_S17_EEENS5_IJSB_SF_EEEEEEEvS1C_EENS_8epilogue10collective6detail29Sm90TmaWarpSpecializedAdapterINS1J_15DefaultEpilogueISI_SJ_SJ_NS1I_6thread17LinearCombinationISI_Li1EffLNS1N_9ScaleType4KindE0ELNS_15FloatRoundStyleE2ESI_EENS1_15EpilogueDefaultEEEEEvvEEEEvNT_6ParamsE)
        /*0008*/ 	.word	0x000000a8


	//----- nvinfo : EIATTR_FRAME_SIZE
	.align		4
.L_15:
        /*000c*/ 	.byte	0x04, 0x11
        /*000e*/ 	.short	(.L_17 - .L_16)
	.align		4
.L_16:
        /*0010*/ 	.word	index@(_ZN7cutlass13device_kernelINS_4gemm6kernel13GemmUniversalIN4cute5tupleIJiiiiEEENS1_10collective13CollectiveMmaINS1_34MainloopSm90TmaGmmaWarpSpecializedILi7ENS5_IJNS4_1CILi1EEESB_SB_EEENS1_32KernelTmaWarpSpecializedPingpongEEENS5_IJNSA_ILi64EEESF_NSA_ILi128EEEEEENS_6half_tENS5_IJlSB_lEEESI_NS5_IJSB_llEEENS4_8TiledMMAINS4_8MMA_AtomIJNS4_4SM904GMMA25MMA_64x64x16_F32F16F16_SSILNSO_5MajorE0ELSQ_1ELNSO_7ScaleInE1ELSR_1EEEEEENS4_6LayoutISC_NS5_IJNSA_ILi0EEESV_SV_EEEEENS5_IJNS4_10UnderscoreESY_SY_EEEEENS4_13SM90_TMA_LOADENS4_14ComposedLayoutINS4_7SwizzleILi3ELi4ELi3EEENS4_18smem_ptr_flag_bitsILi16EEENSU_INS5_IJNSA_ILi8EEESF_EEENS5_IJSF_SB_EEEEEEEvNS4_8identityES11_NS12_IS14_S16_NSU_INS5_IJSF_S17_EEENS5_IJSB_SF_EEEEEEEvS1C_EENS_8epilogue10collective6detail29Sm90TmaWarpSpecializedAdapterINS1J_15DefaultEpilogueISI_SJ_SJ_NS1I_6thread17LinearCombinationISI_Li1EffLNS1N_9ScaleType4KindE0ELNS_15FloatRoundStyleE2ESI_EENS1_15EpilogueDefaultEEEEEvvEEEEvNT_6ParamsE)
        /*0014*/ 	.word	0x00000008


	//----- nvinfo : EIATTR_MIN_STACK_SIZE
	.align		4
.L_17:
        /*0018*/ 	.byte	0x04, 0x12
        /*001a*/ 	.short	(.L_19 - .L_18)
	.align		4
.L_18:
        /*001c*/ 	.word	index@(_ZN7cutlass13device_kernelINS_4gemm6kernel13GemmUniversalIN4cute5tupleIJiiiiEEENS1_10collective13CollectiveMmaINS1_34MainloopSm90TmaGmmaWarpSpecializedILi7ENS5_IJNS4_1CILi1EEESB_SB_EEENS1_32KernelTmaWarpSpecializedPingpongEEENS5_IJNSA_ILi64EEESF_NSA_ILi128EEEEEENS_6half_tENS5_IJlSB_lEEESI_NS5_IJSB_llEEENS4_8TiledMMAINS4_8MMA_AtomIJNS4_4SM904GMMA25MMA_64x64x16_F32F16F16_SSILNSO_5MajorE0ELSQ_1ELNSO_7ScaleInE1ELSR_1EEEEEENS4_6LayoutISC_NS5_IJNSA_ILi0EEESV_SV_EEEEENS5_IJNS4_10UnderscoreESY_SY_EEEEENS4_13SM90_TMA_LOADENS4_14ComposedLayoutINS4_7SwizzleILi3ELi4ELi3EEENS4_18smem_ptr_flag_bitsILi16EEENSU_INS5_IJNSA_ILi8EEESF_EEENS5_IJSF_SB_EEEEEEEvNS4_8identityES11_NS12_IS14_S16_NSU_INS5_IJSF_S17_EEENS5_IJSB_SF_EEEEEEEvS1C_EENS_8epilogue10collective6detail29Sm90TmaWarpSpecializedAdapterINS1J_15DefaultEpilogueISI_SJ_SJ_NS1I_6thread17LinearCombinationISI_Li1EffLNS1N_9ScaleType4KindE0ELNS_15FloatRoundStyleE2ESI_EENS1_15EpilogueDefaultEEEEEvvEEEEvNT_6ParamsE)
        /*0020*/ 	.word	0x00000008
.L_19:


//--------------------- .nv.compat                --------------------------
	.section	.nv.compat,"",@"SHT_CUDA_COMPAT_INFO"
	.align	4
        /*0000*/ 	.byte	0x02, 0x09, 0x01, 0x00, 0x02, 0x02, 0x04, 0x00, 0x02, 0x05, 0x05, 0x00, 0x03, 0x07, 0x01, 0x01
        /*0010*/ 	.byte	0x02, 0x03, 0x01, 0x00, 0x02, 0x06, 0x01, 0x00, 0x04, 0x0b, 0x08, 0x00, 0x00, 0x00, 0x00, 0x00
        /*0020*/ 	.byte	0x00, 0x00, 0x00, 0x00


//--------------------- .nv.info._ZN7cutlass13device_kernelINS_4gemm6kernel13GemmUniversalIN4cute5tupleIJiiiiEEENS1_10collective13CollectiveMmaINS1_34MainloopSm90TmaGmmaWarpSpecializedILi7ENS5_IJNS4_1CILi1EEESB_SB_EEENS1_32KernelTmaWarpSpecializedPingpongEEENS5_IJNSA_ILi64EEESF_NSA_ILi128EEEEEENS_6half_tENS5_IJlSB_lEEESI_NS5_IJSB_llEEENS4_8TiledMMAINS4_8MMA_AtomIJNS4_4SM904GMMA25MMA_64x64x16_F32F16F16_SSILNSO_5MajorE0ELSQ_1ELNSO_7ScaleInE1ELSR_1EEEEEENS4_6LayoutISC_NS5_IJNSA_ILi0EEESV_SV_EEEEENS5_IJNS4_10UnderscoreESY_SY_EEEEENS4_13SM90_TMA_LOADENS4_14ComposedLayoutINS4_7SwizzleILi3ELi4ELi3EEENS4_18smem_ptr_flag_bitsILi16EEENSU_INS5_IJNSA_ILi8EEESF_EEENS5_IJSF_SB_EEEEEEEvNS4_8identityES11_NS12_IS14_S16_NSU_INS5_IJSF_S17_EEENS5_IJSB_SF_EEEEEEEvS1C_EENS_8epilogue10collective6detail29Sm90TmaWarpSpecializedAdapterINS1J_15DefaultEpilogueISI_SJ_SJ_NS1I_6thread17LinearCombinationISI_Li1EffLNS1N_9ScaleType4KindE0ELNS_15FloatRoundStyleE2ESI_EENS1_15EpilogueDefaultEEEEEvvEEEEvNT_6ParamsE --------------------------
	.section	.nv.info._ZN7cutlass13device_kernelINS_4gemm6kernel13GemmUniversalIN4cute5tupleIJiiiiEEENS1_10collective13CollectiveMmaINS1_34MainloopSm90TmaGmmaWarpSpecializedILi7ENS5_IJNS4_1CILi1EEESB_SB_EEENS1_32KernelTmaWarpSpecializedPingpongEEENS5_IJNSA_ILi64EEESF_NSA_ILi128EEEEEENS_6half_tENS5_IJlSB_lEEESI_NS5_IJSB_llEEENS4_8TiledMMAINS4_8MMA_AtomIJNS4_4SM904GMMA25MMA_64x64x16_F32F16F16_SSILNSO_5MajorE0ELSQ_1ELNSO_7ScaleInE1ELSR_1EEEEEENS4_6LayoutISC_NS5_IJNSA_ILi0EEESV_SV_EEEEENS5_IJNS4_10UnderscoreESY_SY_EEEEENS4_13SM90_TMA_LOADENS4_14ComposedLayoutINS4_7SwizzleILi3ELi4ELi3EEENS4_18smem_ptr_flag_bitsILi16EEENSU_INS5_IJNSA_ILi8EEESF_EEENS5_IJSF_SB_EEEEEEEvNS4_8identityES11_NS12_IS14_S16_NSU_INS5_IJSF_S17_EEENS5_IJSB_SF_EEEEEEEvS1C_EENS_8epilogue10collective6detail29Sm90TmaWarpSpecializedAdapterINS1J_15DefaultEpilogueISI_SJ_SJ_NS1I_6thread17LinearCombinationISI_Li1EffLNS1N_9ScaleType4KindE0ELNS_15FloatRoundStyleE2ESI_EENS1_15EpilogueDefaultEEEEEvvEEEEvNT_6ParamsE,"",@"SHT_CUDA_INFO"
	.sectionflags	@""
	.align	4


	//----- nvinfo : EIATTR_CUDA_API_VERSION
	.align		4
        /*0000*/ 	.byte	0x04, 0x37
        /*0002*/ 	.short	(.L_21 - .L_20)
.L_20:
        /*0004*/ 	.word	0x00000082


	//----- nvinfo : EIATTR_KPARAM_INFO
	.align		4
.L_21:
        /*0008*/ 	.byte	0x04, 0x17
        /*000a*/ 	.short	(.L_23 - .L_22)
.L_22:
        /*000c*/ 	.word	0x00000000
        /*0010*/ 	.short	0x0000
        /*0012*/ 	.short	0x0070
        /*0014*/ 	.byte	0x00, 0xf0, 0x01, 0x10


	//----- nvinfo : EIATTR_SPARSE_MMA_MASK
	.align		4
.L_23:
        /*0018*/ 	.byte	0x03, 0x50
        /*001a*/ 	.short	0x0000


	//----- nvinfo : EIATTR_MAXREG_COUNT
	.align		4
        /*001c*/ 	.byte	0x03, 0x1b
        /*001e*/ 	.short	0x00a8


	//----- nvinfo : EIATTR_NUM_BARRIERS
	.align		4
        /*0020*/ 	.byte	0x02, 0x4c
        /*0022*/ 	.byte	0x01
	.zero		1


	//----- nvinfo : EIATTR_EXTERNS
	.align		4
        /*0024*/ 	.byte	0x04, 0x0f
        /*0026*/ 	.short	(.L_25 - .L_24)


	//   ....[0]....
	.align		4
.L_24:
        /*0028*/ 	.word	index@(__assertfail)


	//----- nvinfo : EIATTR_ANNOTATIONS
	.align		4
.L_25:
        /*002c*/ 	.byte	0x04, 0x55
        /*002e*/ 	.short	(.L_27 - .L_26)


	//   ....[0]....
.L_26:
        /*0030*/ 	.word	0x00000001
        /*0034*/ 	.byte	0x30, 0x0b, 0x00, 0x00, 0x01, 0x00, 0x00, 0x00, 0x70, 0x12, 0x00, 0x00, 0x01, 0x00, 0x00, 0x00
        /*0044*/ 	.byte	0xe0, 0x46, 0x00, 0x00, 0x01, 0x00, 0x00, 0x00, 0xf0, 0x52, 0x00, 0x00


	//----- nvinfo : EIATTR_MERCURY_ISA_VERSION
	.align		4
.L_27:
        /*0050*/ 	.byte	0x03, 0x5f
        /*0052*/ 	.short	0x0101


	//----- nvinfo : EIATTR_INT_WARP_WIDE_INSTR_OFFSETS
	.align		4
        /*0054*/ 	.byte	0x04, 0x31
        /*0056*/ 	.short	(.L_29 - .L_28)


	//   ....[0]....
.L_28:
        /*0058*/ 	.word	0x00000450


	//   ....[1]....
        /*005c*/ 	.word	0x00000470


	//   ....[2]....
        /*0060*/ 	.word	0x000004f0


	//   ....[3]....
        /*0064*/ 	.word	0x00000500


	//   ....[4]....
        /*0068*/ 	.word	0x00000510


	//   ....[5]....
        /*006c*/ 	.word	0x00000530


	//   ....[6]....
        /*0070*/ 	.word	0x000005c0


	//   ....[7]....
        /*0074*/ 	.word	0x000005e0


	//----- nvinfo : EIATTR_COOP_GROUP_MASK_REGIDS
	.align		4
.L_29:
        /*0078*/ 	.byte	0x04, 0x29
        /*007a*/ 	.short	(.L_31 - .L_30)


	//   ....[0]....
.L_30:
        /*007c*/ 	.word	0xffffffff


	//   ....[1]....
        /*0080*/ 	.word	0xffffffff


	//   ....[2]....
        /*0084*/ 	.word	0xffffffff


	//   ....[3]....
        /*0088*/ 	.word	0xffffffff


	//   ....[4]....
        /*008c*/ 	.word	0xffffffff


	//   ....[5]....
        /*0090*/ 	.word	0xffffffff


	//----- nvinfo : EIATTR_COOP_GROUP_INSTR_OFFSETS
	.align		4
.L_31:
        /*0094*/ 	.byte	0x04, 0x28
        /*0096*/ 	.short	(.L_33 - .L_32)


	//   ....[0]....
.L_32:
        /*0098*/ 	.word	0x00000070


	//   ....[1]....
        /*009c*/ 	.word	0x00000080


	//   ....[2]....
        /*00a0*/ 	.word	0x00000140


	//   ....[3]....
        /*00a4*/ 	.word	0x00000330


	//   ....[4]....
        /*00a8*/ 	.word	0x00000370


	//   ....[5]....
        /*00ac*/ 	.word	0x000003b0


	//----- nvinfo : EIATTR_REG_RECONFIG
	.align		4
.L_33:
        /*00b0*/ 	.byte	0x01, 0x54
	.zero		2


	//----- nvinfo : EIATTR_SYSCALL_OFFSETS
	.align		4
        /*00b4*/ 	.byte	0x04, 0x46
        /*00b6*/ 	.short	(.L_35 - .L_34)


	//   ....[0]....
.L_34:
        /*00b8*/ 	.word	0x00001760


	//----- nvinfo : EIATTR_MBARRIER_INSTR_OFFSETS
	.align		4
.L_35:
        /*00bc*/ 	.byte	0x04, 0x39
        /*00be*/ 	.short	(.L_37 - .L_36)


	//   ....[0]....
.L_36:
        /*00c0*/ 	.word	0x00000240
        /*00c4*/ 	.word	0x000000ff
        /*00c8*/ 	.word	0x00000000
        /*00cc*/ 	.short	0x0100
        /*00ce*/ 	.byte	0x08
	.zero		1


	//   ....[1]....
        /*00d0*/ 	.word	0x00000250
        /*00d4*/ 	.word	0x000000ff
        /*00d8*/ 	.word	0x00000038
        /*00dc*/ 	.short	0x0100
        /*00de*/ 	.byte	0x08
	.zero		1


	//   ....[2]....
        /*00e0*/ 	.word	0x00000260
        /*00e4*/ 	.word	0x000000ff
        /*00e8*/ 	.word	0x00000008
        /*00ec*/ 	.short	0x0100
        /*00ee*/ 	.byte	0x08
	.zero		1


	//   ....[3]....
        /*00f0*/ 	.word	0x00000270
        /*00f4*/ 	.word	0x000000ff
        /*00f8*/ 	.word	0x00000040
        /*00fc*/ 	.short	0x0100
        /*00fe*/ 	.byte	0x08
	.zero		1


	//   ....[4]....
        /*0100*/ 	.word	0x00000280
        /*0104*/ 	.word	0x000000ff
        /*0108*/ 	.word	0x00000010
        /*010c*/ 	.short	0x0100
        /*010e*/ 	.byte	0x08
	.zero		1


	//   ....[5]....
        /*0110*/ 	.word	0x00000290
        /*0114*/ 	.word	0x000000ff
        /*0118*/ 	.word	0x00000048
        /*011c*/ 	.short	0x0100
        /*011e*/ 	.byte	0x08
	.zero		1


	//   ....[6]....
        /*0120*/ 	.word	0x000002a0
        /*0124*/ 	.word	0x000000ff
        /*0128*/ 	.word	0x00000018
        /*012c*/ 	.short	0x0100
        /*012e*/ 	.byte	0x08
	.zero		1


	//   ....[7]....
        /*0130*/ 	.word	0x000002b0
        /*0134*/ 	.word	0x000000ff
        /*0138*/ 	.word	0x00000050
        /*013c*/ 	.short	0x0100
        /*013e*/ 	.byte	0x08
	.zero		1


	//   ....[8]....
        /*0140*/ 	.word	0x000002c0
        /*0144*/ 	.word	0x000000ff
        /*0148*/ 	.word	0x00000020
        /*014c*/ 	.short	0x0100
        /*014e*/ 	.byte	0x08
	.zero		1


	//   ....[9]....
        /*0150*/ 	.word	0x000002d0
        /*0154*/ 	.word	0x000000ff
        /*0158*/ 	.word	0x00000058
        /*015c*/ 	.short	0x0100
        /*015e*/ 	.byte	0x08
	.zero		1


	//   ....[10]....
        /*0160*/ 	.word	0x000002e0
        /*0164*/ 	.word	0x000000ff
        /*0168*/ 	.word	0x00000028
        /*016c*/ 	.short	0x0100
        /*016e*/ 	.byte	0x08
	.zero		1


	//   ....[11]....
        /*0170*/ 	.word	0x000002f0
        /*0174*/ 	.word	0x000000ff
        /*0178*/ 	.word	0x00000060
        /*017c*/ 	.short	0x0100
        /*017e*/ 	.byte	0x08
	.zero		1


	//   ....[12]....
        /*0180*/ 	.word	0x00000300
        /*0184*/ 	.word	0x000000ff
        /*0188*/ 	.word	0x00000030
        /*018c*/ 	.short	0x0100
        /*018e*/ 	.byte	0x08
	.zero		1


	//   ....[13]....
        /*0190*/ 	.word	0x00000310
        /*0194*/ 	.word	0x000000ff
        /*0198*/ 	.word	0x00000068
        /*019c*/ 	.short	0x0100
        /*019e*/ 	.byte	0x08
	.zero		1


	//   ....[14]....
        /*01a0*/ 	.word	0x00000620
        /*01a4*/ 	.word	0x000000ff
        /*01a8*/ 	.word	0x000000a0
        /*01ac*/ 	.short	0x0100
        /*01ae*/ 	.byte	0x08
	.zero		1


	//   ....[15]....
        /*01b0*/ 	.word	0x00000690
        /*01b4*/ 	.word	0x000000ff
        /*01b8*/ 	.word	0x000000a8
        /*01bc*/ 	.short	0x0100
        /*01be*/ 	.byte	0x08
	.zero		1


	//   ....[16]....
        /*01c0*/ 	.word	0x000006b0
        /*01c4*/ 	.word	0x000000ff
        /*01c8*/ 	.word	0x00000080
        /*01cc*/ 	.short	0x0100
        /*01ce*/ 	.byte	0x09
	.zero		1


	//   ....[17]....
        /*01d0*/ 	.word	0x000006c0
        /*01d4*/ 	.word	0x000000ff
        /*01d8*/ 	.word	0x00000088
        /*01dc*/ 	.short	0x0100
        /*01de*/ 	.byte	0x09
	.zero		1


	//   ....[18]....
        /*01e0*/ 	.word	0x000006d0
        /*01e4*/ 	.word	0x000000ff
        /*01e8*/ 	.word	0x00000090
        /*01ec*/ 	.short	0x0100
        /*01ee*/ 	.byte	0x09
	.zero		1


	//   ....[19]....
        /*01f0*/ 	.word	0x000006e0
        /*01f4*/ 	.word	0x000000ff
        /*01f8*/ 	.word	0x00000098
        /*01fc*/ 	.short	0x0100
        /*01fe*/ 	.byte	0x09
	.zero		1


	//   ....[20]....
        /*0200*/ 	.word	0x00001620
        /*0204*/ 	.word	0x000000ff
        /*0208*/ 	.word	0xfffffff8
        /*020c*/ 	.short	0x010a
        /*020e*/ 	.byte	0x2b
	.zero		1


	//   ....[21]....
        /*0210*/ 	.word	0x000017e0
        /*0214*/ 	.word	0x00000003
        /*0218*/ 	.word	0x00000000
        /*021c*/ 	.short	0x010a
        /*021e*/ 	.byte	0x3f
	.zero		1


	//   ....[22]....
        /*0220*/ 	.word	0x00001820
        /*0224*/ 	.word	0x00000003
        /*0228*/ 	.word	0x00000000
        /*022c*/ 	.short	0x010a
        /*022e*/ 	.byte	0x3f
	.zero		1


	//   ....[23]....
        /*0230*/ 	.word	0x00001ce0
        /*0234*/ 	.word	0x000000ff
        /*0238*/ 	.word	0x00000000
        /*023c*/ 	.short	0x010a
        /*023e*/ 	.byte	0x04
	.zero		1


	//   ....[24]....
        /*0240*/ 	.word	0x00001d20
        /*0244*/ 	.word	0x000000ff
        /*0248*/ 	.word	0x00000000
        /*024c*/ 	.short	0x010a
        /*024e*/ 	.byte	0x04
	.zero		1


	//   ....[25]....
        /*0250*/ 	.word	0x00002140
        /*0254*/ 	.word	0x000000ff
        /*0258*/ 	.word	0x00000000
        /*025c*/ 	.short	0x0101
        /*025e*/ 	.byte	0x04
	.zero		1


	//   ....[26]....
        /*0260*/ 	.word	0x00002240
        /*0264*/ 	.word	0x00000003
        /*0268*/ 	.word	0x00000000
        /*026c*/ 	.short	0x0101
        /*026e*/ 	.byte	0x30
	.zero		1


	//   ....[27]....
        /*0270*/ 	.word	0x00002330
        /*0274*/ 	.word	0x000000ff
        /*0278*/ 	.word	0x00000000
        /*027c*/ 	.short	0x0101
        /*027e*/ 	.byte	0x04
	.zero		1


	//   ....[28]....
        /*0280*/ 	.word	0x000023a0
        /*0284*/ 	.word	0x000000ff
        /*0288*/ 	.word	0x00000008
        /*028c*/ 	.short	0x010a
        /*028e*/ 	.byte	0x2b
	.zero		1


	//   ....[29]....
        /*0290*/ 	.word	0x00004720
        /*0294*/ 	.word	0x00000000
        /*0298*/ 	.word	0x00000000
        /*029c*/ 	.short	0x0101
        /*029e*/ 	.byte	0x30
	.zero		1


	//   ....[30]....
        /*02a0*/ 	.word	0x00005030
        /*02a4*/ 	.word	0x0000000b
        /*02a8*/ 	.word	0x00000038
        /*02ac*/ 	.short	0x010a
        /*02ae*/ 	.byte	0x3f
	.zero		1


	//   ....[31]....
        /*02b0*/ 	.word	0x00005450
        /*02b4*/ 	.word	0x00000006
        /*02b8*/ 	.word	0x000000a8
        /*02bc*/ 	.short	0x0101
        /*02be*/ 	.byte	0x3f
	.zero		1


	//   ....[32]....
        /*02c0*/ 	.word	0x00005b60
        /*02c4*/ 	.word	0x00000007
        /*02c8*/ 	.word	0x00000000
        /*02cc*/ 	.short	0x010a
        /*02ce*/ 	.byte	0x3f
	.zero		1


	//   ....[33]....
        /*02d0*/ 	.word	0x00005be0
        /*02d4*/ 	.word	0x00000006
        /*02d8*/ 	.word	0x00000000
        /*02dc*/ 	.short	0x010a
        /*02de*/ 	.byte	0x3f
	.zero		1


	//   ....[34]....
        /*02e0*/ 	.word	0x00005c70
        /*02e4*/ 	.word	0x00000007
        /*02e8*/ 	.word	0x00000000
        /*02ec*/ 	.short	0x010a
        /*02ee*/ 	.byte	0x3f
	.zero		1


	//   ....[35]....
        /*02f0*/ 	.word	0x00005d00
        /*02f4*/ 	.word	0x00000006
        /*02f8*/ 	.word	0x00000000
        /*02fc*/ 	.short	0x010a
        /*02fe*/ 	.byte	0x3f
	.zero		1


	//   ....[36]....
        /*0300*/ 	.word	0x00005d90
        /*0304*/ 	.word	0x00000007
        /*0308*/ 	.word	0x00000000
        /*030c*/ 	.short	0x010a
        /*030e*/ 	.byte	0x3f
	.zero		1


	//   ....[37]....
        /*0310*/ 	.word	0x00005e20
        /*0314*/ 	.word	0x00000006
        /*0318*/ 	.word	0x00000000
        /*031c*/ 	.short	0x010a
        /*031e*/ 	.byte	0x3f
	.zero		1


	//   ....[38]....
        /*0320*/ 	.word	0x00005eb0
        /*0324*/ 	.word	0x00000005
        /*0328*/ 	.word	0x00000000
        /*032c*/ 	.short	0x010a
        /*032e*/ 	.byte	0x3f
	.zero		1


	//   ....[39]....
        /*0330*/ 	.word	0x00005f20
        /*0334*/ 	.word	0x00000003
        /*0338*/ 	.word	0xfffffff8
        /*033c*/ 	.short	0x010a
        /*033e*/ 	.byte	0x3f
	.zero		1


	//   ....[40]....
        /*0340*/ 	.word	0x00005f70
        /*0344*/ 	.word	0x00000003
        /*0348*/ 	.word	0x00000000
        /*034c*/ 	.short	0x010a
        /*034e*/ 	.byte	0x3f
	.zero		1


	//   ....[41]....
        /*0350*/ 	.word	0x00005fd0
        /*0354*/ 	.word	0x00000004
        /*0358*/ 	.word	0x00000000
        /*035c*/ 	.short	0x010a
        /*035e*/ 	.byte	0x3f
	.zero		1


	//   ....[42]....
        /*0360*/ 	.word	0x00006030
        /*0364*/ 	.word	0x00000003
        /*0368*/ 	.word	0x00000008
        /*036c*/ 	.short	0x010a
        /*036e*/ 	.byte	0x3f
	.zero		1


	//   ....[43]....
        /*0370*/ 	.word	0x00006100
        /*0374*/ 	.word	0x0000000b
        /*0378*/ 	.word	0x00000038
        /*037c*/ 	.short	0x010a
        /*037e*/ 	.byte	0x3f
	.zero		1


	//   ....[44]....
        /*0380*/ 	.word	0x000061d0
        /*0384*/ 	.word	0x00000007
        /*0388*/ 	.word	0x00000000
        /*038c*/ 	.short	0x010a
        /*038e*/ 	.byte	0x3f
	.zero		1


	//   ....[45]....
        /*0390*/ 	.word	0x00006220
        /*0394*/ 	.word	0x00000006
        /*0398*/ 	.word	0x00000000
        /*039c*/ 	.short	0x010a
        /*039e*/ 	.byte	0x3f
	.zero		1


	//   ....[46]....
        /*03a0*/ 	.word	0x00006270
        /*03a4*/ 	.word	0x00000007
        /*03a8*/ 	.word	0x00000000
        /*03ac*/ 	.short	0x010a
        /*03ae*/ 	.byte	0x3f
	.zero		1


	//   ....[47]....
        /*03b0*/ 	.word	0x000062c0
        /*03b4*/ 	.word	0x00000006
        /*03b8*/ 	.word	0x00000000
        /*03bc*/ 	.short	0x010a
        /*03be*/ 	.byte	0x3f
	.zero		1


	//   ....[48]....
        /*03c0*/ 	.word	0x00006310
        /*03c4*/ 	.word	0x00000007
        /*03c8*/ 	.word	0x00000000
        /*03cc*/ 	.short	0x010a
        /*03ce*/ 	.byte	0x3f
	.zero		1


	//   ....[49]....
        /*03d0*/ 	.word	0x00006360
        /*03d4*/ 	.word	0x00000006
        /*03d8*/ 	.word	0x00000000
        /*03dc*/ 	.short	0x010a
        /*03de*/ 	.byte	0x3f
	.zero		1


	//----- nvinfo : EIATTR_NUM_MBARRIERS
	.align		4
.L_37:
        /*03e0*/ 	.byte	0x03, 0x38
        /*03e2*/ 	.short	0x0014


	//----- nvinfo : EIATTR_EXIT_INSTR_OFFSETS
	.align		4
        /*03e4*/ 	.byte	0x04, 0x1c
        /*03e6*/ 	.short	(.L_39 - .L_38)


	//   ....[0]....
.L_38:
        /*03e8*/ 	.word	0x00001200


	//   ....[1]....
        /*03ec*/ 	.word	0x00001260


	//   ....[2]....
        /*03f0*/ 	.word	0x00004d60


	//   ....[3]....
        /*03f4*/ 	.word	0x00004d90


	//   ....[4]....
        /*03f8*/ 	.word	0x00005f00


	//----- nvinfo : EIATTR_MAX_THREADS
	.align		4
.L_39:
        /*03fc*/ 	.byte	0x04, 0x05
        /*03fe*/ 	.short	(.L_41 - .L_40)
.L_40:
        /*0400*/ 	.word	0x00000180
        /*0404*/ 	.word	0x00000001
        /*0408*/ 	.word	0x00000001


	//----- nvinfo : EIATTR_CRS_STACK_SIZE
	.align		4
.L_41:
        /*040c*/ 	.byte	0x04, 0x1e
        /*040e*/ 	.short	(.L_43 - .L_42)
.L_42:
        /*0410*/ 	.word	0x00000000


	//----- nvinfo : EIATTR_CBANK_PARAM_SIZE
	.align		4
.L_43:
        /*0414*/ 	.byte	0x03, 0x19
        /*0416*/ 	.short	0x0470


	//----- nvinfo : EIATTR_PARAM_CBANK
	.align		4
        /*0418*/ 	.byte	0x04, 0x0a
        /*041a*/ 	.short	(.L_45 - .L_44)
	.align		4
.L_44:
        /*041c*/ 	.word	index@(.nv.constant0._ZN7cutlass13device_kernelINS_4gemm6kernel13GemmUniversalIN4cute5tupleIJiiiiEEENS1_10collective13CollectiveMmaINS1_34MainloopSm90TmaGmmaWarpSpecializedILi7ENS5_IJNS4_1CILi1EEESB_SB_EEENS1_32KernelTmaWarpSpecializedPingpongEEENS5_IJNSA_ILi64EEESF_NSA_ILi128EEEEEENS_6half_tENS5_IJlSB_lEEESI_NS5_IJSB_llEEENS4_8TiledMMAINS4_8MMA_AtomIJNS4_4SM904GMMA25MMA_64x64x16_F32F16F16_SSILNSO_5MajorE0ELSQ_1ELNSO_7ScaleInE1ELSR_1EEEEEENS4_6LayoutISC_NS5_IJNSA_ILi0EEESV_SV_EEEEENS5_IJNS4_10UnderscoreESY_SY_EEEEENS4_13SM90_TMA_LOADENS4_14ComposedLayoutINS4_7SwizzleILi3ELi4ELi3EEENS4_18smem_ptr_flag_bitsILi16EEENSU_INS5_IJNSA_ILi8EEESF_EEENS5_IJSF_SB_EEEEEEEvNS4_8identityES11_NS12_IS14_S16_NSU_INS5_IJSF_S17_EEENS5_IJSB_SF_EEEEEEEvS1C_EENS_8epilogue10collective6detail29Sm90TmaWarpSpecializedAdapterINS1J_15DefaultEpilogueISI_SJ_SJ_NS1I_6thread17LinearCombinationISI_Li1EffLNS1N_9ScaleType4KindE0ELNS_15FloatRoundStyleE2ESI_EENS1_15EpilogueDefaultEEEEEvvEEEEvNT_6ParamsE)
        /*0420*/ 	.short	0x0210
        /*0422*/ 	.short	0x0470


	//----- nvinfo : EIATTR_SW_WAR
	.align		4
.L_45:
        /*0424*/ 	.byte	0x04, 0x36
        /*0426*/ 	.short	(.L_47 - .L_46)
.L_46:
        /*0428*/ 	.word	0x00000008
.L_47:


//--------------------- .nv.callgraph             --------------------------
	.section	.nv.callgraph,"",@"SHT_CUDA_CALLGRAPH"
	.align	4
	.sectionentsize	8
	.align		4
        /*0000*/ 	.word	0x00000000
	.align		4
        /*0004*/ 	.word	0xffffffff
	.align		4
        /*0008*/ 	.word	index@(_ZN7cutlass13device_kernelINS_4gemm6kernel13GemmUniversalIN4cute5tupleIJiiiiEEENS1_10collective13CollectiveMmaINS1_34MainloopSm90TmaGmmaWarpSpecializedILi7ENS5_IJNS4_1CILi1EEESB_SB_EEENS1_32KernelTmaWarpSpecializedPingpongEEENS5_IJNSA_ILi64EEESF_NSA_ILi128EEEEEENS_6half_tENS5_IJlSB_lEEESI_NS5_IJSB_llEEENS4_8TiledMMAINS4_8MMA_AtomIJNS4_4SM904GMMA25MMA_64x64x16_F32F16F16_SSILNSO_5MajorE0ELSQ_1ELNSO_7ScaleInE1ELSR_1EEEEEENS4_6LayoutISC_NS5_IJNSA_ILi0EEESV_SV_EEEEENS5_IJNS4_10UnderscoreESY_SY_EEEEENS4_13SM90_TMA_LOADENS4_14ComposedLayoutINS4_7SwizzleILi3ELi4ELi3EEENS4_18smem_ptr_flag_bitsILi16EEENSU_INS5_IJNSA_ILi8EEESF_EEENS5_IJSF_SB_EEEEEEEvNS4_8identityES11_NS12_IS14_S16_NSU_INS5_IJSF_S17_EEENS5_IJSB_SF_EEEEEEEvS1C_EENS_8epilogue10collective6detail29Sm90TmaWarpSpecializedAdapterINS1J_15DefaultEpilogueISI_SJ_SJ_NS1I_6thread17LinearCombinationISI_Li1EffLNS1N_9ScaleType4KindE0ELNS_15FloatRoundStyleE2ESI_EENS1_15EpilogueDefaultEEEEEvvEEEEvNT_6ParamsE)
	.align		4
        /*000c*/ 	.word	index@(__assertfail)
	.align		4
        /*0010*/ 	.word	0x00000000
	.align		4
        /*0014*/ 	.word	0xfffffffe
	.align		4
        /*0018*/ 	.word	0x00000000
	.align		4
        /*001c*/ 	.word	0xfffffffd
	.align		4
        /*0020*/ 	.word	0x00000000
	.align		4
        /*0024*/ 	.word	0xfffffffc


//--------------------- .nv.constant4             --------------------------
	.section	.nv.constant4,"a",@progbits
	.align	8
	.align		8
.nv.constant4:
        /*0000*/ 	.dword	__assertfail
	.align		8
        /*0008*/ 	.dword	__unnamed_1
	.align		8
        /*0010*/ 	.dword	_ZN40_INTERNAL_7a01aad4_4_k_cu_0a0e262c_217214cuda3std3__45__cpo5beginE
	.align		8
        /*0018*/ 	.dword	_ZN40_INTERNAL_7a01aad4_4_k_cu_0a0e262c_217214cuda3std3__45__cpo3endE
	.align		8
        /*0020*/ 	.dword	_ZN40_INTERNAL_7a01aad4_4_k_cu_0a0e262c_217214cuda3std3__45__cpo6cbeginE
	.align		8
        /*0028*/ 	.dword	_ZN40_INTERNAL_7a01aad4_4_k_cu_0a0e262c_217214cuda3std3__45__cpo4cendE
	.align		8
        /*0030*/ 	.dword	_ZN40_INTERNAL_7a01aad4_4_k_cu_0a0e262c_217214cuda3std3__442_GLOBAL__N__7a01aad4_4_k_cu_0a0e262c_217216ignoreE
	.align		8
        /*0038*/ 	.dword	_ZN40_INTERNAL_7a01aad4_4_k_cu_0a0e262c_217214cuda3std3__419piecewise_constructE
	.align		8
        /*0040*/ 	.dword	_ZN40_INTERNAL_7a01aad4_4_k_cu_0a0e262c_217214cuda3std3__48in_placeE
	.align		8
        /*0048*/ 	.dword	_ZN40_INTERNAL_7a01aad4_4_k_cu_0a0e262c_217214cuda3std6ranges3__45__cpo4swapE
	.align		8
        /*0050*/ 	.dword	_ZN40_INTERNAL_7a01aad4_4_k_cu_0a0e262c_217214cuda3std6ranges3__45__cpo9iter_moveE
	.align		8
        /*0058*/ 	.dword	_ZN40_INTERNAL_7a01aad4_4_k_cu_0a0e262c_217214cute7productE
	.align		8
        /*0060*/ 	.dword	_ZN40_INTERNAL_7a01aad4_4_k_cu_0a0e262c_217214cute1_E
	.align		8
        /*0068*/ 	.dword	$str$22
	.align		8
        /*0070*/ 	.dword	$str$23


//--------------------- .text._ZN7cutlass13device_kernelINS_4gemm6kernel13GemmUniversalIN4cute5tupleIJiiiiEEENS1_10collective13CollectiveMmaINS1_34MainloopSm90TmaGmmaWarpSpecializedILi7ENS5_IJNS4_1CILi1EEESB_SB_EEENS1_32KernelTmaWarpSpecializedPingpongEEENS5_IJNSA_ILi64EEESF_NSA_ILi128EEEEEENS_6half_tENS5_IJlSB_lEEESI_NS5_IJSB_llEEENS4_8TiledMMAINS4_8MMA_AtomIJNS4_4SM904GMMA25MMA_64x64x16_F32F16F16_SSILNSO_5MajorE0ELSQ_1ELNSO_7ScaleInE1ELSR_1EEEEEENS4_6LayoutISC_NS5_IJNSA_ILi0EEESV_SV_EEEEENS5_IJNS4_10UnderscoreESY_SY_EEEEENS4_13SM90_TMA_LOADENS4_14ComposedLayoutINS4_7SwizzleILi3ELi4ELi3EEENS4_18smem_ptr_flag_bitsILi16EEENSU_INS5_IJNSA_ILi8EEESF_EEENS5_IJSF_SB_EEEEEEEvNS4_8identityES11_NS12_IS14_S16_NSU_INS5_IJSF_S17_EEENS5_IJSB_SF_EEEEEEEvS1C_EENS_8epilogue10collective6detail29Sm90TmaWarpSpecializedAdapterINS1J_15DefaultEpilogueISI_SJ_SJ_NS1I_6thread17LinearCombinationISI_Li1EffLNS1N_9ScaleType4KindE0ELNS_15FloatRoundStyleE2ESI_EENS1_15EpilogueDefaultEEEEEvvEEEEvNT_6ParamsE --------------------------
	.section	.text._ZN7cutlass13device_kernelINS_4gemm6kernel13GemmUniversalIN4cute5tupleIJiiiiEEENS1_10collective13CollectiveMmaINS1_34MainloopSm90TmaGmmaWarpSpecializedILi7ENS5_IJNS4_1CILi1EEESB_SB_EEENS1_32KernelTmaWarpSpecializedPingpongEEENS5_IJNSA_ILi64EEESF_NSA_ILi128EEEEEENS_6half_tENS5_IJlSB_lEEESI_NS5_IJSB_llEEENS4_8TiledMMAINS4_8MMA_AtomIJNS4_4SM904GMMA25MMA_64x64x16_F32F16F16_SSILNSO_5MajorE0ELSQ_1ELNSO_7ScaleInE1ELSR_1EEEEEENS4_6LayoutISC_NS5_IJNSA_ILi0EEESV_SV_EEEEENS5_IJNS4_10UnderscoreESY_SY_EEEEENS4_13SM90_TMA_LOADENS4_14ComposedLayoutINS4_7SwizzleILi3ELi4ELi3EEENS4_18smem_ptr_flag_bitsILi16EEENSU_INS5_IJNSA_ILi8EEESF_EEENS5_IJSF_SB_EEEEEEEvNS4_8identityES11_NS12_IS14_S16_NSU_INS5_IJSF_S17_EEENS5_IJSB_SF_EEEEEEEvS1C_EENS_8epilogue10collective6detail29Sm90TmaWarpSpecializedAdapterINS1J_15DefaultEpilogueISI_SJ_SJ_NS1I_6thread17LinearCombinationISI_Li1EffLNS1N_9ScaleType4KindE0ELNS_15FloatRoundStyleE2ESI_EENS1_15EpilogueDefaultEEEEEvvEEEEvNT_6ParamsE,"ax",@progbits
	.align	128
.text._ZN7cutlass13device_kernelINS_4gemm6kernel13GemmUniversalIN4cute5tupleIJiiiiEEENS1_10collective13CollectiveMmaINS1_34MainloopSm90TmaGmmaWarpSpecializedILi7ENS5_IJNS4_1CILi1EEESB_SB_EEENS1_32KernelTmaWarpSpecializedPingpongEEENS5_IJNSA_ILi64EEESF_NSA_ILi128EEEEEENS_6half_tENS5_IJlSB_lEEESI_NS5_IJSB_llEEENS4_8TiledMMAINS4_8MMA_AtomIJNS4_4SM904GMMA25MMA_64x64x16_F32F16F16_SSILNSO_5MajorE0ELSQ_1ELNSO_7ScaleInE1ELSR_1EEEEEENS4_6LayoutISC_NS5_IJNSA_ILi0EEESV_SV_EEEEENS5_IJNS4_10UnderscoreESY_SY_EEEEENS4_13SM90_TMA_LOADENS4_14ComposedLayoutINS4_7SwizzleILi3ELi4ELi3EEENS4_18smem_ptr_flag_bitsILi16EEENSU_INS5_IJNSA_ILi8EEESF_EEENS5_IJSF_SB_EEEEEEEvNS4_8identityES11_NS12_IS14_S16_NSU_INS5_IJSF_S17_EEENS5_IJSB_SF_EEEEEEEvS1C_EENS_8epilogue10collective6detail29Sm90TmaWarpSpecializedAdapterINS1J_15DefaultEpilogueISI_SJ_SJ_NS1I_6thread17LinearCombinationISI_Li1EffLNS1N_9ScaleType4KindE0ELNS_15FloatRoundStyleE2ESI_EENS1_15EpilogueDefaultEEEEEvvEEEEvNT_6ParamsE:
        .type           _ZN7cutlass13device_kernelINS_4gemm6kernel13GemmUniversalIN4cute5tupleIJiiiiEEENS1_10collective13CollectiveMmaINS1_34MainloopSm90TmaGmmaWarpSpecializedILi7ENS5_IJNS4_1CILi1EEESB_SB_EEENS1_32KernelTmaWarpSpecializedPingpongEEENS5_IJNSA_ILi64EEESF_NSA_ILi128EEEEEENS_6half_tENS5_IJlSB_lEEESI_NS5_IJSB_llEEENS4_8TiledMMAINS4_8MMA_AtomIJNS4_4SM904GMMA25MMA_64x64x16_F32F16F16_SSILNSO_5MajorE0ELSQ_1ELNSO_7ScaleInE1ELSR_1EEEEEENS4_6LayoutISC_NS5_IJNSA_ILi0EEESV_SV_EEEEENS5_IJNS4_10UnderscoreESY_SY_EEEEENS4_13SM90_TMA_LOADENS4_14ComposedLayoutINS4_7SwizzleILi3ELi4ELi3EEENS4_18smem_ptr_flag_bitsILi16EEENSU_INS5_IJNSA_ILi8EEESF_EEENS5_IJSF_SB_EEEEEEEvNS4_8identityES11_NS12_IS14_S16_NSU_INS5_IJSF_S17_EEENS5_IJSB_SF_EEEEEEEvS1C_EENS_8epilogue10collective6detail29Sm90TmaWarpSpecializedAdapterINS1J_15DefaultEpilogueISI_SJ_SJ_NS1I_6thread17LinearCombinationISI_Li1EffLNS1N_9ScaleType4KindE0ELNS_15FloatRoundStyleE2ESI_EENS1_15EpilogueDefaultEEEEEvvEEEEvNT_6ParamsE,@function
        .size           _ZN7cutlass13device_kernelINS_4gemm6kernel13GemmUniversalIN4cute5tupleIJiiiiEEENS1_10collective13CollectiveMmaINS1_34MainloopSm90TmaGmmaWarpSpecializedILi7ENS5_IJNS4_1CILi1EEESB_SB_EEENS1_32KernelTmaWarpSpecializedPingpongEEENS5_IJNSA_ILi64EEESF_NSA_ILi128EEEEEENS_6half_tENS5_IJlSB_lEEESI_NS5_IJSB_llEEENS4_8TiledMMAINS4_8MMA_AtomIJNS4_4SM904GMMA25MMA_64x64x16_F32F16F16_SSILNSO_5MajorE0ELSQ_1ELNSO_7ScaleInE1ELSR_1EEEEEENS4_6LayoutISC_NS5_IJNSA_ILi0EEESV_SV_EEEEENS5_IJNS4_10UnderscoreESY_SY_EEEEENS4_13SM90_TMA_LOADENS4_14ComposedLayoutINS4_7SwizzleILi3ELi4ELi3EEENS4_18smem_ptr_flag_bitsILi16EEENSU_INS5_IJNSA_ILi8EEESF_EEENS5_IJSF_SB_EEEEEEEvNS4_8identityES11_NS12_IS14_S16_NSU_INS5_IJSF_S17_EEENS5_IJSB_SF_EEEEEEEvS1C_EENS_8epilogue10collective6detail29Sm90TmaWarpSpecializedAdapterINS1J_15DefaultEpilogueISI_SJ_SJ_NS1I_6thread17LinearCombinationISI_Li1EffLNS1N_9ScaleType4KindE0ELNS_15FloatRoundStyleE2ESI_EENS1_15EpilogueDefaultEEEEEvvEEEEvNT_6ParamsE,(.L_x_139 - _ZN7cutlass13device_kernelINS_4gemm6kernel13GemmUniversalIN4cute5tupleIJiiiiEEENS1_10collective13CollectiveMmaINS1_34MainloopSm90TmaGmmaWarpSpecializedILi7ENS5_IJNS4_1CILi1EEESB_SB_EEENS1_32KernelTmaWarpSpecializedPingpongEEENS5_IJNSA_ILi64EEESF_NSA_ILi128EEEEEENS_6half_tENS5_IJlSB_lEEESI_NS5_IJSB_llEEENS4_8TiledMMAINS4_8MMA_AtomIJNS4_4SM904GMMA25MMA_64x64x16_F32F16F16_SSILNSO_5MajorE0ELSQ_1ELNSO_7ScaleInE1ELSR_1EEEEEENS4_6LayoutISC_NS5_IJNSA_ILi0EEESV_SV_EEEEENS5_IJNS4_10UnderscoreESY_SY_EEEEENS4_13SM90_TMA_LOADENS4_14ComposedLayoutINS4_7SwizzleILi3ELi4ELi3EEENS4_18smem_ptr_flag_bitsILi16EEENSU_INS5_IJNSA_ILi8EEESF_EEENS5_IJSF_SB_EEEEEEEvNS4_8identityES11_NS12_IS14_S16_NSU_INS5_IJSF_S17_EEENS5_IJSB_SF_EEEEEEEvS1C_EENS_8epilogue10collective6detail29Sm90TmaWarpSpecializedAdapterINS1J_15DefaultEpilogueISI_SJ_SJ_NS1I_6thread17LinearCombinationISI_Li1EffLNS1N_9ScaleType4KindE0ELNS_15FloatRoundStyleE2ESI_EENS1_15EpilogueDefaultEEEEEvvEEEEvNT_6ParamsE)
        .other          _ZN7cutlass13device_kernelINS_4gemm6kernel13GemmUniversalIN4cute5tupleIJiiiiEEENS1_10collective13CollectiveMmaINS1_34MainloopSm90TmaGmmaWarpSpecializedILi7ENS5_IJNS4_1CILi1EEESB_SB_EEENS1_32KernelTmaWarpSpecializedPingpongEEENS5_IJNSA_ILi64EEESF_NSA_ILi128EEEEEENS_6half_tENS5_IJlSB_lEEESI_NS5_IJSB_llEEENS4_8TiledMMAINS4_8MMA_AtomIJNS4_4SM904GMMA25MMA_64x64x16_F32F16F16_SSILNSO_5MajorE0ELSQ_1ELNSO_7ScaleInE1ELSR_1EEEEEENS4_6LayoutISC_NS5_IJNSA_ILi0EEESV_SV_EEEEENS5_IJNS4_10UnderscoreESY_SY_EEEEENS4_13SM90_TMA_LOADENS4_14ComposedLayoutINS4_7SwizzleILi3ELi4ELi3EEENS4_18smem_ptr_flag_bitsILi16EEENSU_INS5_IJNSA_ILi8EEESF_EEENS5_IJSF_SB_EEEEEEEvNS4_8identityES11_NS12_IS14_S16_NSU_INS5_IJSF_S17_EEENS5_IJSB_SF_EEEEEEEvS1C_EENS_8epilogue10collective6detail29Sm90TmaWarpSpecializedAdapterINS1J_15DefaultEpilogueISI_SJ_SJ_NS1I_6thread17LinearCombinationISI_Li1EffLNS1N_9ScaleType4KindE0ELNS_15FloatRoundStyleE2ESI_EENS1_15EpilogueDefaultEEEEEvvEEEEvNT_6ParamsE,@"STO_CUDA_ENTRY STV_DEFAULT"
_ZN7cutlass13device_kernelINS_4gemm6kernel13GemmUniversalIN4cute5tupleIJiiiiEEENS1_10collective13CollectiveMmaINS1_34MainloopSm90TmaGmmaWarpSpecializedILi7ENS5_IJNS4_1CILi1EEESB_SB_EEENS1_32KernelTmaWarpSpecializedPingpongEEENS5_IJNSA_ILi64EEESF_NSA_ILi128EEEEEENS_6half_tENS5_IJlSB_lEEESI_NS5_IJSB_llEEENS4_8TiledMMAINS4_8MMA_AtomIJNS4_4SM904GMMA25MMA_64x64x16_F32F16F16_SSILNSO_5MajorE0ELSQ_1ELNSO_7ScaleInE1ELSR_1EEEEEENS4_6LayoutISC_NS5_IJNSA_ILi0EEESV_SV_EEEEENS5_IJNS4_10UnderscoreESY_SY_EEEEENS4_13SM90_TMA_LOADENS4_14ComposedLayoutINS4_7SwizzleILi3ELi4ELi3EEENS4_18smem_ptr_flag_bitsILi16EEENSU_INS5_IJNSA_ILi8EEESF_EEENS5_IJSF_SB_EEEEEEEvNS4_8identityES11_NS12_IS14_S16_NSU_INS5_IJSF_S17_EEENS5_IJSB_SF_EEEEEEEvS1C_EENS_8epilogue10collective6detail29Sm90TmaWarpSpecializedAdapterINS1J_15DefaultEpilogueISI_SJ_SJ_NS1I_6thread17LinearCombinationISI_Li1EffLNS1N_9ScaleType4KindE0ELNS_15FloatRoundStyleE2ESI_EENS1_15EpilogueDefaultEEEEEvvEEEEvNT_6ParamsE:
[----:B------:R-:W0:Y:S02]  /*0000*/  LDC R1, c[0x0][0x28] ;  /* 0x00000a00ff017b82 */ /* 0x000e240000000800 */
[----:B0-----:R-:W-:Y:S01]  /*0010*/  VIADD R1, R1, 0xfffffff8 ;  /* 0xfffffff801017836 */ /* 0x001fe20000000000 */
[----:B------:R-:W0:Y:S01]  /*0020*/  S2R R4, SR_TID.X ;  /* 0x0000000000047919 */ /* 0x000e220000002100 */
[----:B------:R-:W-:Y:S01]  /*0030*/  ELECT P0, URZ, PT ;  /* 0x00000000003f782f */ /* 0x000fe20003800000 */
[----:B------:R-:W-:Y:S01]  /*0040*/  BSSY B0, `(.L_x_0) ;  /* 0x000000f000007945 */ /* 0x000fe20003800000 */
[--C-:B0-----:R-:W-:Y:S02]  /*0050*/  SHF.R.U32.HI R0, RZ, 0x5, R4.reuse ;  /* 0x00000005ff007819 */ /* 0x101fe40000011604 */
[----:B------:R-:W-:-:S03]  /*0060*/  SHF.R.U32.HI R5, RZ, 0x7, R4 ;  /* 0x00000007ff057819 */ /* 0x000fc60000011604 */
[----:B------:R-:W0:Y:S04]  /*0070*/  SHFL.IDX PT, R2, R0, RZ, 0x1f ;  /* 0x00001fff00027589 */ /* 0x000e2800000e0000 */
[----:B------:R1:W2:Y:S01]  /*0080*/  SHFL.IDX PT, R7, R5, RZ, 0x1f ;  /* 0x00001fff05077589 */ /* 0x0002a200000e0000 */
[----:B0-----:R-:W-:-:S13]  /*0090*/  ISETP.NE.OR P0, PT, R2, RZ, !P0 ;  /* 0x000000ff0200720c */ /* 0x001fda0004705670 */
[----:B-12---:R-:W-:Y:S05]  /*00a0*/  @P0 BRA `(.L_x_1) ;  /* 0x0000000000200947 */ /* 0x006fea0003800000 */
[----:B------:R-:W-:Y:S02]  /*00b0*/  ULDC.64 UR4, c[0x0][0x198] ;  /* 0x0000660000047ab9 */ /* 0x000fe40000000a00 */
[----:B------:R-:W-:Y:S02]  /*00c0*/  UIADD3 UR6, UP0, UR4, 0xf0, URZ ;  /* 0x000000f004067890 */ /* 0x000fe4000ff1e03f */
[----:B------:R-:W-:Y:S02]  /*00d0*/  UIADD3 UR4, UP1, UR4, 0x1f0, URZ ;  /* 0x000001f004047890 */ /* 0x000fe4000ff3e03f */
[----:B------:R-:W-:Y:S02]  /*00e0*/  UIADD3.X UR7, URZ, UR5, URZ, UP0, !UPT ;  /* 0x000000053f077290 */ /* 0x000fe400087fe43f */
[----:B------:R-:W-:-:S07]  /*00f0*/  UIADD3.X UR5, URZ, UR5, URZ, UP1, !UPT ;  /* 0x000000053f057290 */ /* 0x000fce0008ffe43f */
[----:B------:R0:W-:Y:S02]  /*0100*/  UTMACCTL.PF [UR6] ;  /* 0x00000000060079b9 */ /* 0x0001e40008040000 */
[----:B------:R0:W-:Y:S02]  /*0110*/  UTMACCTL.PF [UR4] ;  /* 0x00000000040079b9 */ /* 0x0001e40008040000 */
[----:B0-----:R-:W-:Y:S01]  /*0120*/  NOP ;  /* 0x0000000000007918 */ /* 0x001fe20000000000 */
.L_x_1:
[----:B------:R-:W-:Y:S05]  /*0130*/  BSYNC B0 ;  /* 0x0000000000007941 */ /* 0x000fea0003800000 */
.L_x_0:
[----:B------:R-:W0:Y:S02]  /*0140*/  SHFL.IDX PT, R3, R0, RZ, 0x1f ;  /* 0x00001fff00037589 */ /* 0x000e2400000e0000 */
[----:B0-----:R-:W-:-:S13]  /*0150*/  ISETP.NE.AND P0, PT, R3, RZ, PT ;  /* 0x000000ff0300720c */ /* 0x001fda0003f05270 */
[----:B------:R-:W-:Y:S05]  /*0160*/  @P0 BRA `(.L_x_2) ;  /* 0x0000000000700947 */ /* 0x000fea0003800000 */
[----:B------:R-:W0:Y:S01]  /*0170*/  S2UR UR8, SR_CgaCtaId ;  /* 0x00000000000879c3 */ /* 0x000e220000008800 */
[----:B------:R-:W-:Y:S01]  /*0180*/  UMOV UR4, 0x400 ;  /* 0x0000040000047882 */ /* 0x000fe20000000000 */
[----:B------:R-:W-:Y:S01]  /*0190*/  UMOV UR5, 0x1 ;  /* 0x0000000100057882 */ /* 0x000fe20000000000 */
[----:B------:R-:W-:Y:S01]  /*01a0*/  UMOV UR6, 0x80 ;  /* 0x0000008000067882 */ /* 0x000fe20000000000 */
[----:B------:R-:W-:Y:S01]  /*01b0*/  ELECT P0, URZ, PT ;  /* 0x00000000003f782f */ /* 0x000fe20003800000 */
[----:B------:R-:W-:-:S04]  /*01c0*/  UIADD3 UR6, -UR6, 0x100000, URZ ;  /* 0x0010000006067890 */ /* 0x000fc8000fffe13f */
[----:B------:R-:W-:Y:S02]  /*01d0*/  USHF.L.U32 UR7, UR6, 0xb, URZ ;  /* 0x0000000b06077899 */ /* 0x000fe4000800063f */
[----:B------:R-:W-:Y:S02]  /*01e0*/  USHF.L.U32 UR6, UR6, 0x1, URZ ;  /* 0x0000000106067899 */ /* 0x000fe4000800063f */
[----:B0-----:R-:W-:Y:S02]  /*01f0*/  ULEA UR8, UR8, UR4, 0x18 ;  /* 0x0000000408087291 */ /* 0x001fe4000f8ec03f */
[----:B------:R-:W-:-:S04]  /*0200*/  UIADD3 UR4, -UR5, 0x100000, URZ ;  /* 0x0010000005047890 */ /* 0x000fc8000fffe13f */
[----:B------:R-:W-:Y:S02]  /*0210*/  USHF.L.U32 UR5, UR4, 0xb, URZ ;  /* 0x0000000b04057899 */ /* 0x000fe4000800063f */
[----:B------:R-:W-:Y:S01]  /*0220*/  USHF.L.U32 UR4, UR4, 0x1, URZ ;  /* 0x0000000104047899 */ /* 0x000fe2000800063f */
[----:B------:R-:W0:Y:S11]  /*0230*/  FENCE.VIEW.ASYNC.S ;  /* 0x00000000000073c6 */ /* 0x000e360000000000 */
[----:B0-----:R0:W1:Y:S01]  /*0240*/  SYNCS.EXCH.64 URZ, [UR8], UR4 ;  /* 0x00000004083f75b2 */ /* 0x0010620008000100 */
[----:B------:R0:W2:Y:S01]  /*0250*/  SYNCS.EXCH.64 URZ, [UR8+0x38], UR6 ;  /* 0x00003806083f75b2 */ /* 0x0000a20008000100 */
[----:B------:R0:W3:Y:S01]  /*0260*/  SYNCS.EXCH.64 URZ, [UR8+0x8], UR4 ;  /* 0x00000804083f75b2 */ /* 0x0000e20008000100 */
[----:B------:R0:W4:Y:S01]  /*0270*/  SYNCS.EXCH.64 URZ, [UR8+0x40], UR6 ;  /* 0x00004006083f75b2 */ /* 0x0001220008000100 */
[----:B------:R0:W0:Y:S01]  /*0280*/  SYNCS.EXCH.64 URZ, [UR8+0x10], UR4 ;  /* 0x00001004083f75b2 */ /* 0x0000220008000100 */
        /* <DEDUP_REMOVED lines=9> */
[----:B------:R-:W-:Y:S01]  /*0320*/  NOP ;  /* 0x0000000000007918 */ /* 0x000fe20000000000 */
.L_x_2:
[----:B------:R-:W5:Y:S01]  /*0330*/  SHFL.IDX PT, R6, R0, RZ, 0x1f ;  /* 0x00001fff00067589 */ /* 0x000f6200000e0000 */
[----:B------:R-:W-:Y:S01]  /*0340*/  ELECT P0, URZ, PT ;  /* 0x00000000003f782f */ /* 0x000fe20003800000 */
[----:B------:R-:W-:Y:S01]  /*0350*/  NOP ;  /* 0x0000000000007918 */ /* 0x000fe20000000000 */
[----:B------:R-:W-:Y:S01]  /*0360*/  ELECT P1, URZ, PT ;  /* 0x00000000003f782f */ /* 0x000fe20003820000 */
[----:B------:R-:W1:Y:S01]  /*0370*/  SHFL.IDX PT, R3, R0, RZ, 0x1f ;  /* 0x00001fff00037589 */ /* 0x000e6200000e0000 */
[----:B0-----:R-:W-:Y:S01]  /*0380*/  UMOV UR4, 0x20 ;  /* 0x0000002000047882 */ /* 0x001fe20000000000 */
[----:B------:R-:W-:Y:S01]  /*0390*/  UMOV UR11, 0x80 ;  /* 0x00000080000b7882 */ /* 0x000fe20000000000 */
[----:B------:R-:W-:Y:S01]  /*03a0*/  NOP ;  /* 0x0000000000007918 */ /* 0x000fe20000000000 */
[----:B------:R-:W0:Y:S01]  /*03b0*/  SHFL.IDX PT, R5, R5, RZ, 0x1f ;  /* 0x00001fff05057589 */ /* 0x000e2200000e0000 */
[C---:B------:R-:W-:Y:S01]  /*03c0*/  VIADD R31, R7.reuse, 0xffffffff ;  /* 0xffffffff071f7836 */ /* 0x040fe20000000000 */
[----:B------:R-:W-:Y:S01]  /*03d0*/  ULDC.64 UR36, c[0x0][0x208] ;  /* 0x0000820000247ab9 */ /* 0x000fe20000000a00 */
[----:B------:R-:W-:-:S03]  /*03e0*/  ISETP.NE.AND P2, PT, R7, RZ, PT ;  /* 0x000000ff0700720c */ /* 0x000fc60003f45270 */
[----:B------:R-:W-:Y:S02]  /*03f0*/  ISETP.GE.U32.AND P3, PT, R31, 0x2, PT ;  /* 0x000000021f00780c */ /* 0x000fe40003f66070 */
[----:B-----5:R-:W-:Y:S02]  /*0400*/  ISETP.NE.OR P0, PT, R6, RZ, !P0 ;  /* 0x000000ff0600720c */ /* 0x020fe40004705670 */
[----:B-1----:R-:W-:Y:S02]  /*0410*/  ISETP.NE.OR P1, PT, R3, RZ, !P1 ;  /* 0x000000ff0300720c */ /* 0x002fe40004f25670 */
[----:B------:R-:W-:Y:S02]  /*0420*/  SHF.R.S32.HI R3, RZ, 0x1f, R2 ;  /* 0x0000001fff037819 */ /* 0x000fe40000011402 */
[----:B0-----:R-:W-:Y:S02]  /*0430*/  R2UR UR43, R5 ;  /* 0x00000000052b72ca */ /* 0x001fe400000e0000 */
[----:B------:R-:W-:-:S05]  /*0440*/  LEA.HI R3, R3, R2, RZ, 0x2 ;  /* 0x0000000203037211 */ /* 0x000fca00078f10ff */
[----:B------:R-:W-:Y:S01]  /*0450*/  VOTEU.ALL UP0, P0 ;  /* 0x00000000003f7886 */ /* 0x000fe20000000000 */
[----:B------:R-:W-:Y:S01]  /*0460*/  LOP3.LUT R3, R3, 0xfffffffc, RZ, 0xc0, !PT ;  /* 0xfffffffc03037812 */ /* 0x000fe200078ec0ff */
[----:B------:R-:W-:-:S03]  /*0470*/  VOTEU.ALL UP1, P1 ;  /* 0x00000000003f7886 */ /* 0x000fc60000820000 */
[----:B------:R-:W0:Y:S01]  /*0480*/  @!UP0 S2UR UR7, SR_CgaCtaId ;  /* 0x00000000000789c3 */ /* 0x000e220000008800 */
[----:B------:R-:W-:Y:S01]  /*0490*/  @!UP0 UMOV UR6, 0x400 ;  /* 0x0000040000068882 */ /* 0x000fe20000000000 */
[----:B------:R-:W-:-:S04]  /*04a0*/  @!UP0 UIADD3 UR4, -UR4, 0x100000, URZ ;  /* 0x0010000004048890 */ /* 0x000fc8000fffe13f */
[----:B------:R-:W-:Y:S02]  /*04b0*/  @!UP0 USHF.L.U32 UR5, UR4, 0xb, URZ ;  /* 0x0000000b04058899 */ /* 0x000fe4000800063f */
[----:B------:R-:W-:Y:S01]  /*04c0*/  @!UP0 USHF.L.U32 UR4, UR4, 0x1, URZ ;  /* 0x0000000104048899 */ /* 0x000fe2000800063f */
[----:B------:R-:W-:Y:S01]  /*04d0*/  IMAD.IADD R14, R2, 0x1, -R3 ;  /* 0x00000001020e7824 */ /* 0x000fe200078e0a03 */
[----:B------:R-:W-:Y:S01]  /*04e0*/  @!UP1 UMOV UR9, 0x400 ;  /* 0x0000040000099882 */ /* 0x000fe20000000000 */
[----:B------:R-:W-:Y:S01]  /*04f0*/  VOTEU.ALL UP2, P1 ;  /* 0x00000000003f7886 */ /* 0x000fe20000840000 */
[----:B------:R-:W-:Y:S01]  /*0500*/  VOTEU.ALL UP3, P1 ;  /* 0x00000000003f7886 */ /* 0x000fe20000860000 */
[----:B------:R-:W-:Y:S01]  /*0510*/  VOTEU.ALL UP4, P1 ;  /* 0x00000000003f7886 */ /* 0x000fe20000880000 */
[----:B------:R-:W1:Y:S01]  /*0520*/  @!UP1 S2UR UR10, SR_CgaCtaId ;  /* 0x00000000000a99c3 */ /* 0x000e620000008800 */
[----:B------:R-:W-:Y:S01]  /*0530*/  VOTEU.ALL UP5, P1 ;  /* 0x00000000003f7886 */ /* 0x000fe200008a0000 */
[----:B------:R-:W-:-:S04]  /*0540*/  SHF.R.S32.HI R3, RZ, 0x1f, R4 ;  /* 0x0000001fff037819 */ /* 0x000fc80000011404 */
[----:B------:R-:W-:-:S04]  /*0550*/  LEA.HI R3, R3, R4, RZ, 0x7 ;  /* 0x0000000403037211 */ /* 0x000fc800078f38ff */
[----:B------:R-:W-:-:S05]  /*0560*/  LOP3.LUT R3, R3, 0xffffff80, RZ, 0xc0, !PT ;  /* 0xffffff8003037812 */ /* 0x000fca00078ec0ff */
[----:B------:R-:W-:Y:S01]  /*0570*/  IMAD.IADD R5, R4, 0x1, -R3 ;  /* 0x0000000104057824 */ /* 0x000fe200078e0a03 */
[----:B0-----:R-:W-:Y:S02]  /*0580*/  @!UP0 ULEA UR8, UR7, UR6, 0x18 ;  /* 0x0000000607088291 */ /* 0x001fe4000f8ec03f */
[----:B------:R-:W-:-:S04]  /*0590*/  @!UP1 UIADD3 UR6, -UR11, 0x100000, URZ ;  /* 0x001000000b069890 */ /* 0x000fc8000fffe13f */
[----:B------:R-:W-:Y:S02]  /*05a0*/  @!UP1 USHF.L.U32 UR7, UR6, 0xb, URZ ;  /* 0x0000000b06079899 */ /* 0x000fe4000800063f */
[----:B------:R-:W-:Y:S01]  /*05b0*/  @!UP1 USHF.L.U32 UR6, UR6, 0x1, URZ ;  /* 0x0000000106069899 */ /* 0x000fe2000800063f */
[----:B------:R-:W-:Y:S01]  /*05c0*/  VOTEU.ALL UP0, P0 ;  /* 0x00000000003f7886 */ /* 0x000fe20000000000 */
[----:B-1----:R-:W-:Y:S01]  /*05d0*/  @!UP1 ULEA UR9, UR10, UR9, 0x18 ;  /* 0x000000090a099291 */ /* 0x002fe2000f8ec03f */
[----:B------:R-:W-:Y:S02]  /*05e0*/  VOTEU.ALL UP1, P0 ;  /* 0x00000000003f7886 */ /* 0x000fe40000020000 */
[----:B------:R-:W-:Y:S01]  /*05f0*/  ULDC.64 UR10, c[0x0][0x598] ;  /* 0x00016600000a7ab9 */ /* 0x000fe20000000a00 */
[----:B------:R-:W-:Y:S01]  /*0600*/  ISETP.NE.AND P0, PT, R14, 0x3, PT ;  /* 0x000000030e00780c */ /* 0x000fe20003f05270 */
[----:B------:R-:W0:Y:S02]  /*0610*/  FENCE.VIEW.ASYNC.S ;  /* 0x00000000000073c6 */ /* 0x000e240000000000 */
[----:B0-----:R0:W2:Y:S01]  /*0620*/  @!UP0 SYNCS.EXCH.64 URZ, [UR8+0xa0], UR4 ;  /* 0x0000a004083f85b2 */ /* 0x0010a20008000100 */
[----:B------:R-:W-:-:S02]  /*0630*/  ISETP.NE.U32.AND P1, PT, RZ, UR10, PT ;  /* 0x0000000aff007c0c */ /* 0x000fc4000bf25070 */
[----:B------:R-:W-:Y:S02]  /*0640*/  ISETP.EQ.OR P0, PT, R14, RZ, !P0 ;  /* 0x000000ff0e00720c */ /* 0x000fe40004702670 */
[----:B------:R-:W-:Y:S02]  /*0650*/  ISETP.NE.AND.EX P1, PT, RZ, UR11, PT, P1 ;  /* 0x0000000bff007c0c */ /* 0x000fe4000bf25310 */
[----:B------:R-:W-:-:S04]  /*0660*/  ISETP.EQ.AND P0, PT, R7, RZ, P0 ;  /* 0x000000ff0700720c */ /* 0x000fc80000702270 */
[----:B------:R-:W-:-:S04]  /*0670*/  SEL R23, RZ, 0x1, !P0 ;  /* 0x00000001ff177807 */ /* 0x000fc80004000000 */
[----:B------:R-:W-:Y:S01]  /*0680*/  SEL R23, R23, 0x2, P3 ;  /* 0x0000000217177807 */ /* 0x000fe20001800000 */
[----:B------:R0:W2:Y:S01]  /*0690*/  @!UP1 SYNCS.EXCH.64 URZ, [UR8+0xa8], UR4 ;  /* 0x0000a804083f95b2 */ /* 0x0000a20008000100 */
[----:B------:R-:W-:Y:S01]  /*06a0*/  NOP ;  /* 0x0000000000007918 */ /* 0x000fe20000000000 */
[----:B------:R0:W2:Y:S01]  /*06b0*/  @!UP2 SYNCS.EXCH.64 URZ, [UR9+0x80], UR6 ;  /* 0x00008006093fa5b2 */ /* 0x0000a20008000100 */
[----:B------:R0:W2:Y:S01]  /*06c0*/  @!UP3 SYNCS.EXCH.64 URZ, [UR9+0x88], UR6 ;  /* 0x00008806093fb5b2 */ /* 0x0000a20008000100 */
[----:B------:R0:W2:Y:S01]  /*06d0*/  @!UP4 SYNCS.EXCH.64 URZ, [UR9+0x90], UR6 ;  /* 0x00009006093fc5b2 */ /* 0x0000a20008000100 */
[----:B------:R0:W2:Y:S01]  /*06e0*/  @!UP5 SYNCS.EXCH.64 URZ, [UR9+0x98], UR6 ;  /* 0x00009806093fd5b2 */ /* 0x0000a20008000100 */
[----:B------:R-:W-:Y:S01]  /*06f0*/  NOP ;  /* 0x0000000000007918 */ /* 0x000fe20000000000 */
[----:B--234-:R-:W-:Y:S06]  /*0700*/  BAR.SYNC.DEFER_BLOCKING 0x0 ;  /* 0x0000000000007b1d */ /* 0x01cfec0000010000 */
[----:B0-----:R-:W-:Y:S05]  /*0710*/  @!P1 BRA `(.L_x_3) ;  /* 0x00000000001c9947 */ /* 0x001fea0003800000 */
[----:B------:R-:W0:Y:S02]  /*0720*/  LDC.64 R2, c[0x0][0x598] ;  /* 0x00016600ff027b82 */ /* 0x000e240000000a00 */
[----:B0-----:R-:W2:Y:S02]  /*0730*/  LDG.E.64 R2, desc[UR36][R2.64] ;  /* 0x0000002402027981 */ /* 0x001ea4000c1e1b00 */
[----:B--2---:R-:W-:-:S04]  /*0740*/  ISETP.NE.U32.AND P0, PT, R2, RZ, PT ;  /* 0x000000ff0200720c */ /* 0x004fc80003f05070 */
[----:B------:R-:W-:-:S13]  /*0750*/  ISETP.NE.AND.EX P0, PT, R3, RZ, PT, P0 ;  /* 0x000000ff0300720c */ /* 0x000fda0003f05300 */
[----:B------:R-:W-:Y:S05]  /*0760*/  @!P0 BRA `(.L_x_3) ;  /* 0x0000000000088947 */ /* 0x000fea0003800000 */
[----:B------:R1:W5:Y:S01]  /*0770*/  LD.E R56, desc[UR36][R2.64] ;  /* 0x0000002402387980 */ /* 0x000362000c101900 */
[----:B------:R-:W-:Y:S05]  /*0780*/  BRA `(.L_x_4) ;  /* 0x0000000000247947 */ /* 0x000fea0003800000 */
.L_x_3:
[----:B------:R-:W-:Y:S02]  /*0790*/  ULDC.64 UR4, c[0x0][0x588] ;  /* 0x0001620000047ab9 */ /* 0x000fe40000000a00 */
[----:B------:R-:W-:-:S04]  /*07a0*/  ISETP.NE.U32.AND P0, PT, RZ, UR4, PT ;  /* 0x00000004ff007c0c */ /* 0x000fc8000bf05070 */
[----:B------:R-:W-:-:S13]  /*07b0*/  ISETP.NE.AND.EX P0, PT, RZ, UR5, PT, P0 ;  /* 0x00000005ff007c0c */ /* 0x000fda000bf05300 */
[----:B------:R-:W-:Y:S05]  /*07c0*/  @!P0 BRA `(.L_x_5) ;  /* 0x00000000000c8947 */ /* 0x000fea0003800000 */
[----:B------:R-:W0:Y:S02]  /*07d0*/  LDC.64 R56, c[0x0][0x588] ;  /* 0x00016200ff387b82 */ /* 0x000e240000000a00 */
[----:B0-----:R0:W5:Y:S01]  /*07e0*/  LDG.E R56, desc[UR36][R56.64] ;  /* 0x0000002438387981 */ /* 0x001162000c1e1900 */
[----:B------:R-:W-:Y:S05]  /*07f0*/  BRA `(.L_x_4) ;  /* 0x0000000000087947 */ /* 0x000fea0003800000 */
.L_x_5:
[----:B------:R-:W-:Y:S02]  /*0800*/  ULDC UR4, c[0x0][0x580] ;  /* 0x0001600000047ab9 */ /* 0x000fe40000000800 */
[----:B------:R-:W-:-:S07]  /*0810*/  IMAD.U32 R56, RZ, RZ, UR4 ;  /* 0x00000004ff387e24 */ /* 0x000fce000f8e00ff */
.L_x_4:
[----:B------:R-:W-:Y:S02]  /*0820*/  ULDC.64 UR4, c[0x0][0x5a0] ;  /* 0x0001680000047ab9 */ /* 0x000fe40000000a00 */
[----:B------:R-:W-:-:S04]  /*0830*/  ISETP.NE.U32.AND P0, PT, RZ, UR4, PT ;  /* 0x00000004ff007c0c */ /* 0x000fc8000bf05070 */
[----:B------:R-:W-:-:S13]  /*0840*/  ISETP.NE.AND.EX P0, PT, RZ, UR5, PT, P0 ;  /* 0x00000005ff007c0c */ /* 0x000fda000bf05300 */
[----:B------:R-:W-:Y:S05]  /*0850*/  @!P0 BRA `(.L_x_6) ;  /* 0x00000000001c8947 */ /* 0x000fea0003800000 */
[----:B-1----:R-:W1:Y:S02]  /*0860*/  LDC.64 R2, c[0x0][0x5a0] ;  /* 0x00016800ff027b82 */ /* 0x002e640000000a00 */
[----:B-1----:R-:W2:Y:S02]  /*0870*/  LDG.E.64 R2, desc[UR36][R2.64] ;  /* 0x0000002402027981 */ /* 0x002ea4000c1e1b00 */
[----:B--2---:R-:W-:-:S04]  /*0880*/  ISETP.NE.U32.AND P0, PT, R2, RZ, PT ;  /* 0x000000ff0200720c */ /* 0x004fc80003f05070 */
[----:B------:R-:W-:-:S13]  /*0890*/  ISETP.NE.AND.EX P0, PT, R3, RZ, PT, P0 ;  /* 0x000000ff0300720c */ /* 0x000fda0003f05300 */
[----:B------:R-:W-:Y:S05]  /*08a0*/  @!P0 BRA `(.L_x_6) ;  /* 0x0000000000088947 */ /* 0x000fea0003800000 */
[----:B0-----:R2:W5:Y:S01]  /*08b0*/  LD.E R57, desc[UR36][R2.64] ;  /* 0x0000002402397980 */ /* 0x001562000c101900 */
[----:B------:R-:W-:Y:S05]  /*08c0*/  BRA `(.L_x_7) ;  /* 0x0000000000247947 */ /* 0x000fea0003800000 */
.L_x_6:
[----:B------:R-:W-:Y:S02]  /*08d0*/  ULDC.64 UR4, c[0x0][0x590] ;  /* 0x0001640000047ab9 */ /* 0x000fe40000000a00 */
[----:B------:R-:W-:-:S04]  /*08e0*/  ISETP.NE.U32.AND P0, PT, RZ, UR4, PT ;  /* 0x00000004ff007c0c */ /* 0x000fc8000bf05070 */
[----:B------:R-:W-:-:S13]  /*08f0*/  ISETP.NE.AND.EX P0, PT, RZ, UR5, PT, P0 ;  /* 0x00000005ff007c0c */ /* 0x000fda000bf05300 */
[----:B------:R-:W-:Y:S05]  /*0900*/  @!P0 BRA `(.L_x_8) ;  /* 0x00000000000c8947 */ /* 0x000fea0003800000 */
[----:B-1----:R-:W0:Y:S02]  /*0910*/  LDC.64 R2, c[0x0][0x590] ;  /* 0x00016400ff027b82 */ /* 0x002e240000000a00 */
[----:B0-----:R0:W5:Y:S01]  /*0920*/  LDG.E R57, desc[UR36][R2.64] ;  /* 0x0000002402397981 */ /* 0x001162000c1e1900 */
[----:B------:R-:W-:Y:S05]  /*0930*/  BRA `(.L_x_7) ;  /* 0x0000000000087947 */ /* 0x000fea0003800000 */
.L_x_8:
[----:B------:R-:W-:Y:S02]  /*0940*/  ULDC UR4, c[0x0][0x584] ;  /* 0x0001610000047ab9 */ /* 0x000fe40000000800 */
[----:B0-----:R-:W-:-:S07]  /*0950*/  IMAD.U32 R57, RZ, RZ, UR4 ;  /* 0x00000004ff397e24 */ /* 0x001fce000f8e00ff */
.L_x_7:
[----:B012---:R-:W0:Y:S01]  /*0960*/  LDC R2, c[0x0][0x65c] ;  /* 0x00019700ff027b82 */ /* 0x007e220000000800 */
[----:B------:R-:W1:Y:S01]  /*0970*/  S2R R15, SR_CTAID.Y ;  /* 0x00000000000f7919 */ /* 0x000e620000002600 */
[----:B------:R-:W-:Y:S01]  /*0980*/  ULDC UR6, c[0x0][0x28c] ;  /* 0x0000a30000067ab9 */ /* 0x000fe20000000800 */
[----:B------:R-:W-:Y:S01]  /*0990*/  ISETP.NE.AND P0, PT, R7, 0x2, PT ;  /* 0x000000020700780c */ /* 0x000fe20003f05270 */
[----:B------:R-:W-:Y:S01]  /*09a0*/  UIADD3 UR6, UR6, 0x7f, URZ ;  /* 0x0000007f06067890 */ /* 0x000fe2000fffe03f */
[----:B------:R-:W2:Y:S01]  /*09b0*/  S2R R6, SR_CTAID.X ;  /* 0x0000000000067919 */ /* 0x000ea20000002500 */
[----:B------:R-:W-:Y:S01]  /*09c0*/  UMOV UR38, URZ ;  /* 0x0000003f00267c82 */ /* 0x000fe20008000000 */
[----:B------:R-:W-:Y:S01]  /*09d0*/  UMOV UR39, URZ ;  /* 0x0000003f00277c82 */ /* 0x000fe20008000000 */
[----:B------:R-:W-:Y:S01]  /*09e0*/  USHF.R.S32.HI UR7, URZ, 0x1f, UR6 ;  /* 0x0000001f3f077899 */ /* 0x000fe20008011406 */
[----:B------:R-:W-:-:S03]  /*09f0*/  ULDC.64 UR8, c[0x0][0x650] ;  /* 0x0001940000087ab9 */ /* 0x000fc60000000a00 */
[----:B------:R-:W-:-:S04]  /*0a00*/  ULEA.HI UR7, UR7, UR6, URZ, 0x7 ;  /* 0x0000000607077291 */ /* 0x000fc8000f8f383f */
[----:B------:R-:W-:Y:S01]  /*0a10*/  USHF.R.S32.HI UR40, URZ, 0x7, UR7 ;  /* 0x000000073f287899 */ /* 0x000fe20008011407 */
[----:B0-----:R-:W-:-:S13]  /*0a20*/  ISETP.NE.AND P1, PT, R2, 0x1, PT ;  /* 0x000000010200780c */ /* 0x001fda0003f25270 */
[----:B------:R-:W2:Y:S01]  /*0a30*/  @P1 LDC R17, c[0x0][0x10] ;  /* 0x00000400ff111b82 */ /* 0x000ea20000000800 */
[----:B-1----:R-:W-:Y:S02]  /*0a40*/  @P1 IMAD.MOV.U32 R8, RZ, RZ, R15 ;  /* 0x000000ffff081224 */ /* 0x002fe400078e000f */
[----:B------:R-:W-:Y:S02]  /*0a50*/  @P1 IMAD.MOV.U32 R9, RZ, RZ, RZ ;  /* 0x000000ffff091224 */ /* 0x000fe400078e00ff */
[----:B------:R-:W-:-:S03]  /*0a60*/  @P1 IMAD.MOV.U32 R7, RZ, RZ, RZ ;  /* 0x000000ffff071224 */ /* 0x000fc600078e00ff */
[----:B------:R-:W0:Y:S01]  /*0a70*/  @!P1 LDC R3, c[0x0][0xc] ;  /* 0x00000300ff039b82 */ /* 0x000e220000000800 */
[----:B------:R-:W-:Y:S01]  /*0a80*/  ULDC UR4, c[0x0][0xc] ;  /* 0x0000030000047ab9 */ /* 0x000fe20000000800 */
[----:B------:R-:W-:Y:S02]  /*0a90*/  ULDC UR5, c[0x0][0x10] ;  /* 0x0000040000057ab9 */ /* 0x000fe40000000800 */
[----:B------:R-:W-:-:S04]  /*0aa0*/  UIMAD.WIDE.U32 UR4, UR4, UR5, URZ ;  /* 0x00000005040472a5 */ /* 0x000fc8000f8e003f */
[----:B------:R-:W1:Y:S01]  /*0ab0*/  LDC R0, c[0x0][0x14] ;  /* 0x00000500ff007b82 */ /* 0x000e620000000800 */
[----:B--2---:R-:W-:-:S04]  /*0ac0*/  @P1 IMAD.WIDE.U32 R16, R6, R17, R8 ;  /* 0x0000001106101225 */ /* 0x004fc800078e0008 */
[----:B------:R-:W-:Y:S02]  /*0ad0*/  @P1 IMAD.IADD R17, R17, 0x1, R7 ;  /* 0x0000000111111824 */ /* 0x000fe400078e0207 */
[----:B------:R-:W-:Y:S02]  /*0ae0*/  IMAD.MOV.U32 R7, RZ, RZ, RZ ;  /* 0x000000ffff077224 */ /* 0x000fe400078e00ff */
[----:B0-----:R-:W-:-:S04]  /*0af0*/  @!P1 IMAD.WIDE.U32 R8, R3, R15, R6 ;  /* 0x0000000f03089225 */ /* 0x001fc800078e0006 */
[----:B------:R-:W-:Y:S02]  /*0b00*/  @!P1 IMAD.MOV.U32 R16, RZ, RZ, R8 ;  /* 0x000000ffff109224 */ /* 0x000fe400078e0008 */
[----:B-1----:R-:W-:-:S04]  /*0b10*/  IMAD.WIDE.U32 R10, R0, UR4, RZ ;  /* 0x00000004000a7c25 */ /* 0x002fc8000f8e00ff */
[----:B------:R-:W-:Y:S01]  /*0b20*/  IMAD R3, R0, UR5, RZ ;  /* 0x0000000500037c24 */ /* 0x000fe2000f8e02ff */
[----:B------:R0:W-:Y:S01]  /*0b30*/  STL.64 [R1], R10 ;  /* 0x0000000a01007387 */ /* 0x0001e20000100a00 */
[----:B------:R-:W-:Y:S02]  /*0b40*/  @!P1 IMAD.MOV.U32 R17, RZ, RZ, R9 ;  /* 0x000000ffff119224 */ /* 0x000fe400078e0009 */
[----:B------:R-:W-:Y:S01]  /*0b50*/  IMAD.IADD R0, R11, 0x1, R3 ;  /* 0x000000010b007824 */ /* 0x000fe200078e0203 */
[----:B------:R-:W-:Y:S06]  /*0b60*/  @P0 BRA `(.L_x_9) ;  /* 0x0000000000280947 */ /* 0x000fec0003800000 */
[----:B------:R-:W-:Y:S01]  /*0b70*/  UIMAD.WIDE.U32 UR4, UR40, 0x24924925, URZ ;  /* 0x24924925280478a5 */ /* 0x000fe2000f8e003f */
[----:B------:R-:W-:Y:S01]  /*0b80*/  IADD3 R16, P0, R16, R10, RZ ;  /* 0x0000000a10107210 */ /* 0x000fe20007f1e0ff */
[----:B------:R-:W-:Y:S02]  /*0b90*/  UISETP.GE.U32.AND UP0, UPT, UR40, 0x7, UPT ;  /* 0x000000072800788c */ /* 0x000fe4000bf06070 */
[----:B------:R-:W-:Y:S02]  /*0ba0*/  UIADD3 UR4, -UR5, UR40, URZ ;  /* 0x0000002805047290 */ /* 0x000fe4000fffe13f */
[----:B------:R-:W-:Y:S01]  /*0bb0*/  IMAD.X R17, R0, 0x1, R17, P0 ;  /* 0x0000000100117824 */ /* 0x000fe200000e0611 */
[----:B------:R-:W-:Y:S01]  /*0bc0*/  UMOV UR39, URZ ;  /* 0x0000003f00277c82 */ /* 0x000fe20008000000 */
[----:B------:R-:W-:-:S04]  /*0bd0*/  ULEA.HI UR4, UR4, UR5, URZ, 0x1f ;  /* 0x0000000504047291 */ /* 0x000fc8000f8ff83f */
[----:B------:R-:W-:-:S04]  /*0be0*/  USHF.R.U32.HI UR4, URZ, 0x2, UR4 ;  /* 0x000000023f047899 */ /* 0x000fc80008011604 */
[----:B------:R-:W-:Y:S02]  /*0bf0*/  @UP0 ULOP3.LUT UR39, UR4, 0x1, URZ, 0xc0, !UPT ;  /* 0x0000000104270892 */ /* 0x000fe4000f8ec03f */
[----:B------:R-:W-:-:S12]  /*0c00*/  UIMAD UR38, UR4, -0x7, UR40 ;  /* 0xfffffff9042678a4 */ /* 0x000fd8000f8e0228 */
.L_x_9:
[----:B------:R-:W-:Y:S01]  /*0c10*/  ISETP.GE.U32.AND P0, PT, R16, UR8, PT ;  /* 0x0000000810007c0c */ /* 0x000fe2000bf06070 */
[----:B------:R-:W-:Y:S01]  /*0c20*/  IMAD.MOV.U32 R22, RZ, RZ, -0x1 ;  /* 0xffffffffff167424 */ /* 0x000fe200078e00ff */
[----:B------:R-:W-:Y:S01]  /*0c30*/  PRMT R3, RZ, 0x7610, R3 ;  /* 0x00007610ff037816 */ /* 0x000fe20000000003 */
[----:B------:R-:W-:Y:S01]  /*0c40*/  IMAD.MOV.U32 R18, RZ, RZ, -0x1 ;  /* 0xffffffffff127424 */ /* 0x000fe200078e00ff */
[----:B------:R-:W-:Y:S01]  /*0c50*/  ISETP.GE.U32.AND.EX P0, PT, R17, UR9, PT, P0 ;  /* 0x0000000911007c0c */ /* 0x000fe2000bf06100 */
[----:B------:R-:W-:-:S12]  /*0c60*/  IMAD.MOV.U32 R19, RZ, RZ, -0x1 ;  /* 0xffffffffff137424 */ /* 0x000fd800078e00ff */
[----:B------:R-:W-:Y:S05]  /*0c70*/  @P0 BRA `(.L_x_10) ;  /* 0x0000000400580947 */ /* 0x000fea0003800000 */
[----:B------:R-:W1:Y:S01]  /*0c80*/  LDC.64 R20, c[0x0][0x628] ;  /* 0x00018a00ff147b82 */ /* 0x000e620000000a00 */
[----:B------:R-:W-:Y:S02]  /*0c90*/  IMAD.MOV.U32 R8, RZ, RZ, R16 ;  /* 0x000000ffff087224 */ /* 0x000fe400078e0010 */
[----:B------:R-:W-:-:S05]  /*0ca0*/  IMAD.MOV.U32 R9, RZ, RZ, R17 ;  /* 0x000000ffff097224 */ /* 0x000fca00078e0011 */
[----:B------:R-:W2:Y:S08]  /*0cb0*/  LDC R18, c[0x0][0x630] ;  /* 0x00018c00ff127b82 */ /* 0x000eb00000000800 */
[----:B------:R-:W3:Y:S01]  /*0cc0*/  LDC.64 R24, c[0x0][0x620] ;  /* 0x00018800ff187b82 */ /* 0x000ee20000000a00 */
[----:B-1----:R-:W-:-:S04]  /*0cd0*/  ISETP.NE.U32.AND P0, PT, R20, RZ, PT ;  /* 0x000000ff1400720c */ /* 0x002fc80003f05070 */
[----:B------:R-:W-:-:S13]  /*0ce0*/  ISETP.NE.AND.EX P0, PT, R21, RZ, PT, P0 ;  /* 0x000000ff1500720c */ /* 0x000fda0003f05300 */
[----:B--23--:R-:W-:Y:S05]  /*0cf0*/  @!P0 BRA `(.L_x_11) ;  /* 0x0000000000288947 */ /* 0x00cfea0003800000 */
[----:B------:R-:W1:Y:S02]  /*0d00*/  LDC R3, c[0x0][0x634] ;  /* 0x00018d00ff037b82 */ /* 0x000e640000000800 */
[----:B-1----:R-:W-:-:S05]  /*0d10*/  IADD3 R3, P0, R16, R3, RZ ;  /* 0x0000000310037210 */ /* 0x002fca0007f1e0ff */
[----:B------:R-:W-:-:S04]  /*0d20*/  IMAD.X R19, RZ, RZ, R17, P0 ;  /* 0x000000ffff137224 */ /* 0x000fc800000e0611 */
[----:B------:R-:W-:-:S04]  /*0d30*/  IMAD.WIDE.U32 R8, R19, R20, RZ ;  /* 0x0000001413087225 */ /* 0x000fc800078e00ff */
[----:B0-----:R-:W-:-:S04]  /*0d40*/  IMAD.WIDE.U32 R10, P0, R3, R21, R8 ;  /* 0x00000015030a7225 */ /* 0x001fc80007800008 */
[----:B------:R-:W-:-:S04]  /*0d50*/  IMAD.WIDE.U32 R8, R3, R20, RZ ;  /* 0x0000001403087225 */ /* 0x000fc800078e00ff */
[----:B------:R-:W-:Y:S01]  /*0d60*/  IMAD.X R13, RZ, RZ, RZ, P0 ;  /* 0x000000ffff0d7224 */ /* 0x000fe200000e06ff */
[----:B------:R-:W-:Y:S01]  /*0d70*/  IADD3 RZ, P0, R9, R10, RZ ;  /* 0x0000000a09ff7210 */ /* 0x000fe20007f1e0ff */
[----:B------:R-:W-:-:S04]  /*0d80*/  IMAD.MOV.U32 R12, RZ, RZ, R11 ;  /* 0x000000ffff0c7224 */ /* 0x000fc800078e000b */
[----:B------:R-:W-:-:S08]  /*0d90*/  IMAD.WIDE.U32.X R8, R19, R21, R12, P0 ;  /* 0x0000001513087225 */ /* 0x000fd000000e040c */
.L_x_11:
[-CC-:B------:R-:W-:Y:S01]  /*0da0*/  SHF.R.U64 R30, R8, R18.reuse, R9.reuse ;  /* 0x00000012081e7219 */ /* 0x180fe20000001209 */
[----:B------:R-:W1:Y:S01]  /*0db0*/  LDC R12, c[0x0][0x618] ;  /* 0x00018600ff0c7b82 */ /* 0x000e620000000800 */
[----:B------:R-:W-:Y:S01]  /*0dc0*/  SHF.R.U32.HI R7, RZ, R18, R9 ;  /* 0x00000012ff077219 */ /* 0x000fe20000011609 */
[----:B------:R-:W-:Y:S01]  /*0dd0*/  ULDC UR4, c[0x0][0x150] ;  /* 0x0000540000047ab9 */ /* 0x000fe20000000800 */
[----:B0-----:R-:W-:Y:S02]  /*0de0*/  IADD3 R11, P0, RZ, -R30, RZ ;  /* 0x8000001eff0b7210 */ /* 0x001fe40007f1e0ff */
[----:B------:R-:W-:-:S03]  /*0df0*/  I2FP.F32.U32 R3, R6 ;  /* 0x0000000600037245 */ /* 0x000fc60000201000 */
[----:B------:R-:W0:Y:S01]  /*0e00*/  LDC.64 R26, c[0x0][0x640] ;  /* 0x00019000ff1a7b82 */ /* 0x000e220000000a00 */
[----:B------:R-:W-:Y:S02]  /*0e10*/  IMAD.X R13, RZ, RZ, ~R7, P0 ;  /* 0x000000ffff0d7224 */ /* 0x000fe400000e0e07 */
[----:B------:R-:W-:Y:S01]  /*0e20*/  FMUL R3, R3, UR4 ;  /* 0x0000000403037c20 */ /* 0x000fe20008400000 */
[----:B------:R-:W-:Y:S01]  /*0e30*/  IMAD.WIDE.U32 R8, R11, R24, R16 ;  /* 0x000000180b087225 */ /* 0x000fe200078e0010 */
[----:B------:R-:W-:-:S03]  /*0e40*/  ULDC UR4, c[0x0][0x154] ;  /* 0x0000550000047ab9 */ /* 0x000fc60000000800 */
[----:B------:R-:W-:Y:S01]  /*0e50*/  IMAD R10, R13, R24, RZ ;  /* 0x000000180d0a7224 */ /* 0x000fe200078e02ff */
[----:B------:R-:W2:Y:S01]  /*0e60*/  LDC R7, c[0x0][0x144] ;  /* 0x00005100ff077b82 */ /* 0x000ea20000000800 */
[----:B------:R-:W3:Y:S02]  /*0e70*/  F2I.U32.TRUNC.NTZ R3, R3 ;  /* 0x0000000300037305 */ /* 0x000ee4000020f000 */
[----:B------:R-:W-:-:S04]  /*0e80*/  IMAD R11, R11, R25, R10 ;  /* 0x000000190b0b7224 */ /* 0x000fc800078e020a */
[----:B------:R-:W-:Y:S01]  /*0e90*/  IMAD.IADD R9, R9, 0x1, R11 ;  /* 0x0000000109097824 */ /* 0x000fe200078e020b */
[----:B------:R-:W4:Y:S01]  /*0ea0*/  LDC R18, c[0x0][0x608] ;  /* 0x00018200ff127b82 */ /* 0x000f220000000800 */
[----:B------:R-:W-:-:S03]  /*0eb0*/  IMAD.MOV.U32 R11, RZ, RZ, -0x1 ;  /* 0xffffffffff0b7424 */ /* 0x000fc600078e00ff */
[-C--:B-1----:R-:W-:Y:S02]  /*0ec0*/  SHF.R.U64 R22, R8, R12.reuse, R9 ;  /* 0x0000000c08167219 */ /* 0x082fe40000001209 */
[----:B------:R-:W-:Y:S02]  /*0ed0*/  I2FP.F32.U32 R8, R15 ;  /* 0x0000000f00087245 */ /* 0x000fe40000201000 */
[----:B------:R-:W1:Y:S01]  /*0ee0*/  LDC R24, c[0x0][0x658] ;  /* 0x00019600ff187b82 */ /* 0x000e620000000800 */
[----:B0-----:R-:W-:Y:S01]  /*0ef0*/  ISETP.NE.U32.AND P0, PT, R26, RZ, PT ;  /* 0x000000ff1a00720c */ /* 0x001fe20003f05070 */
[----:B---3--:R-:W-:Y:S01]  /*0f00*/  IMAD.MOV R10, RZ, RZ, -R3 ;  /* 0x000000ffff0a7224 */ /* 0x008fe200078e0a03 */
[----:B------:R-:W-:Y:S01]  /*0f10*/  SHF.R.U32.HI R9, RZ, R12, R9 ;  /* 0x0000000cff097219 */ /* 0x000fe20000011609 */
[----:B------:R-:W-:Y:S01]  /*0f20*/  FMUL R8, R8, UR4 ;  /* 0x0000000408087c20 */ /* 0x000fe20008400000 */
[----:B------:R-:W-:-:S03]  /*0f30*/  ISETP.NE.AND.EX P0, PT, R27, RZ, PT, P0 ;  /* 0x000000ff1b00720c */ /* 0x000fc60003f05300 */
[----:B------:R-:W0:Y:S01]  /*0f40*/  LDC R20, c[0x0][0x148] ;  /* 0x00005200ff147b82 */ /* 0x000e220000000800 */
[----:B--2---:R-:W-:-:S07]  /*0f50*/  IMAD R3, R7, R10, R6 ;  /* 0x0000000a07037224 */ /* 0x004fce00078e0206 */
[----:B------:R-:W2:Y:S01]  /*0f60*/  LDC R21, c[0x0][0x600] ;  /* 0x00018000ff157b82 */ /* 0x000ea20000000800 */
[-CC-:B----4-:R-:W-:Y:S02]  /*0f70*/  SHF.R.U64 R32, R22, R18.reuse, R9.reuse ;  /* 0x0000001216207219 */ /* 0x190fe40000001209 */
[----:B------:R-:W-:Y:S01]  /*0f80*/  SHF.R.U32.HI R7, RZ, R18, R9 ;  /* 0x00000012ff077219 */ /* 0x000fe20000011609 */
[----:B------:R-:W-:Y:S01]  /*0f90*/  IMAD.MOV.U32 R9, RZ, RZ, 0x1 ;  /* 0x00000001ff097424 */ /* 0x000fe200078e00ff */
[----:B------:R3:W4:Y:S03]  /*0fa0*/  F2I.U32.TRUNC.NTZ R18, R8 ;  /* 0x0000000800127305 */ /* 0x000726000020f000 */
[----:B------:R-:W0:Y:S01]  /*0fb0*/  LDC R25, c[0x0][0x648] ;  /* 0x00019200ff197b82 */ /* 0x000e220000000800 */
[-C--:B-1----:R-:W-:Y:S02]  /*0fc0*/  SHF.L.U32 R6, R11, R24.reuse, RZ ;  /* 0x000000180b067219 */ /* 0x082fe400000006ff */
[----:B------:R-:W-:-:S02]  /*0fd0*/  SHF.R.U64 R34, R32, R24, R7 ;  /* 0x0000001820227219 */ /* 0x000fc40000001207 */
[----:B------:R-:W-:Y:S02]  /*0fe0*/  LOP3.LUT R13, RZ, R6, RZ, 0x33, !PT ;  /* 0x00000006ff0d7212 */ /* 0x000fe400078e33ff */
[-C--:B------:R-:W-:Y:S01]  /*0ff0*/  SHF.R.U32.HI R7, RZ, R24.reuse, R7 ;  /* 0x00000018ff077219 */ /* 0x080fe20000011607 */
[----:B------:R-:W1:Y:S01]  /*1000*/  LDC R29, c[0x0][0x638] ;  /* 0x00018e00ff1d7b82 */ /* 0x000e620000000800 */
[----:B------:R-:W-:Y:S01]  /*1010*/  SHF.L.U32 R12, R9, R24, RZ ;  /* 0x00000018090c7219 */ /* 0x000fe200000006ff */
[----:B------:R-:W-:-:S06]  /*1020*/  IMAD.MOV.U32 R6, RZ, RZ, R34 ;  /* 0x000000ffff067224 */ /* 0x000fcc00078e0022 */
[----:B------:R-:W0:Y:S01]  /*1030*/  LDC R28, c[0x0][0x610] ;  /* 0x00018400ff1c7b82 */ /* 0x000e220000000800 */
[----:B---34-:R-:W-:Y:S05]  /*1040*/  @!P0 BRA `(.L_x_12) ;  /* 0x0000000000288947 */ /* 0x018fea0003800000 */
[----:B------:R-:W3:Y:S02]  /*1050*/  LDC R11, c[0x0][0x64c] ;  /* 0x00019300ff0b7b82 */ /* 0x000ee40000000800 */
[----:B---3--:R-:W-:-:S05]  /*1060*/  IADD3 R11, P0, R34, R11, RZ ;  /* 0x0000000b220b7210 */ /* 0x008fca0007f1e0ff */
[----:B------:R-:W-:-:S04]  /*1070*/  IMAD.X R19, RZ, RZ, R7, P0 ;  /* 0x000000ffff137224 */ /* 0x000fc800000e0607 */
[----:B------:R-:W-:-:S04]  /*1080*/  IMAD.WIDE.U32 R6, R19, R26, RZ ;  /* 0x0000001a13067225 */ /* 0x000fc800078e00ff */
[----:B------:R-:W-:-:S04]  /*1090*/  IMAD.WIDE.U32 R8, P0, R11, R27, R6 ;  /* 0x0000001b0b087225 */ /* 0x000fc80007800006 */
[----:B------:R-:W-:-:S04]  /*10a0*/  IMAD.WIDE.U32 R6, R11, R26, RZ ;  /* 0x0000001a0b067225 */ /* 0x000fc800078e00ff */
[----:B------:R-:W-:Y:S01]  /*10b0*/  IMAD.X R11, RZ, RZ, RZ, P0 ;  /* 0x000000ffff0b7224 */ /* 0x000fe200000e06ff */
[----:B------:R-:W-:Y:S01]  /*10c0*/  IADD3 RZ, P0, R7, R8, RZ ;  /* 0x0000000807ff7210 */ /* 0x000fe20007f1e0ff */
[----:B------:R-:W-:-:S04]  /*10d0*/  IMAD.MOV.U32 R10, RZ, RZ, R9 ;  /* 0x000000ffff0a7224 */ /* 0x000fc800078e0009 */
[----:B------:R-:W-:-:S08]  /*10e0*/  IMAD.WIDE.U32.X R6, R19, R27, R10, P0 ;  /* 0x0000001b13067225 */ /* 0x000fd000000e040a */
.L_x_12:
[----:B0-----:R-:W-:Y:S01]  /*10f0*/  SHF.R.U64 R6, R6, R25, R7 ;  /* 0x0000001906067219 */ /* 0x001fe20000001207 */
[----:B--2---:R-:W-:Y:S01]  /*1100*/  VIADD R7, R21, 0xffffffff ;  /* 0xffffffff15077836 */ /* 0x004fe20000000000 */
[----:B------:R-:W-:Y:S01]  /*1110*/  LOP3.LUT R13, R32, R13, RZ, 0xc0, !PT ;  /* 0x0000000d200d7212 */ /* 0x000fe200078ec0ff */
[----:B------:R-:W-:Y:S02]  /*1120*/  IMAD.MOV R18, RZ, RZ, -R18 ;  /* 0x000000ffff127224 */ /* 0x000fe400078e0a12 */
[----:B------:R-:W-:Y:S01]  /*1130*/  IMAD.MOV R8, RZ, RZ, -R6 ;  /* 0x000000ffff087224 */ /* 0x000fe200078e0a06 */
[----:B------:R-:W-:Y:S01]  /*1140*/  LOP3.LUT R7, R22, R7, RZ, 0xc0, !PT ;  /* 0x0000000716077212 */ /* 0x000fe200078ec0ff */
[----:B------:R-:W-:Y:S02]  /*1150*/  IMAD R12, R12, R6, R13 ;  /* 0x000000060c0c7224 */ /* 0x000fe400078e020d */
[----:B------:R-:W-:Y:S02]  /*1160*/  @P1 IMAD R3, R20, R18, R15 ;  /* 0x0000001214031224 */ /* 0x000fe400078e020f */
[----:B-1----:R-:W-:-:S02]  /*1170*/  IMAD R6, R8, R29, R34 ;  /* 0x0000001d08067224 */ /* 0x002fc400078e0222 */
[----:B------:R-:W-:Y:S02]  /*1180*/  IMAD R22, R12, R28, R3 ;  /* 0x0000001c0c167224 */ /* 0x000fe400078e0203 */
[----:B------:R-:W-:Y:S02]  /*1190*/  IMAD R7, R6, R21, R7 ;  /* 0x0000001506077224 */ /* 0x000fe400078e0207 */
[----:B------:R-:W-:Y:S02]  /*11a0*/  IMAD.MOV.U32 R3, RZ, RZ, 0x1 ;  /* 0x00000001ff037424 */ /* 0x000fe400078e00ff */
[----:B------:R-:W-:Y:S01]  /*11b0*/  IMAD.MOV.U32 R19, RZ, RZ, R30 ;  /* 0x000000ffff137224 */ /* 0x000fe200078e001e */
[----:B------:R-:W-:Y:S02]  /*11c0*/  SEL R18, R7, R22, !P1 ;  /* 0x0000001607127207 */ /* 0x000fe40004800000 */
[----:B------:R-:W-:-:S07]  /*11d0*/  SEL R22, R22, R7, !P1 ;  /* 0x0000000716167207 */ /* 0x000fce0004800000 */
.L_x_10:
[----:B------:R-:W-:Y:S05]  /*11e0*/  @!P2 BRA `(.L_x_13) ;  /* 0x0000003800e0a947 */ /* 0x000fea0003800000 */
[----:B------:R-:W-:-:S13]  /*11f0*/  ISETP.GT.U32.AND P0, PT, R31, 0x1, PT ;  /* 0x000000011f00780c */ /* 0x000fda0003f04070 */
[----:B------:R-:W-:Y:S05]  /*1200*/  @P0 EXIT ;  /* 0x000000000000094d */ /* 0x000fea0003800000 */
.L_x_14:
[----:B------:R-:W-:-:S08]  /*1210*/  NOP ;  /* 0x0000000000007918 */ /* 0x000fd00000000000 */
[----:B------:R-:W1:Y:S02]  /*1220*/  USETMAXREG.TRY_ALLOC.CTAPOOL UP0, 0xe8 ;  /* 0x000000e8000079c8 */ /* 0x000e640008000600 */
[----:B-1----:R-:W-:-:S13]  /*1230*/  PLOP3.LUT P0, PT, PT, PT, UP0, 0x80, 0x0 ;  /* 0x000000000000781c */ /* 0x002fda0003f0f008 */
[----:B------:R-:W-:Y:S05]  /*1240*/  @!P0 BRA `(.L_x_14) ;  /* 0xfffffffc00f08947 */ /* 0x000fea000383ffff */
[----:B------:R-:W-:-:S13]  /*1250*/  LOP3.LUT P0, RZ, R3, 0xff, RZ, 0xc0, !PT ;  /* 0x000000ff03ff7812 */ /* 0x000fda000780c0ff */
[----:B------:R-:W-:Y:S05]  /*1260*/  @!P0 EXIT ;  /* 0x000000000000894d */ /* 0x000fea0003800000 */
[----:B------:R-:W2:Y:S01]  /*1270*/  LDL.64 R8, [R1] ;  /* 0x0000000001087983 */ /* 0x000ea20000100a00 */
[----:B------:R-:W-:Y:S01]  /*1280*/  SHF.R.S32.HI R4, RZ, 0x1f, R5 ;  /* 0x0000001fff047819 */ /* 0x000fe20000011405 */
[----:B------:R-:W1:Y:S01]  /*1290*/  S2UR UR4, SR_CgaCtaId ;  /* 0x00000000000479c3 */ /* 0x000e620000008800 */
[----:B------:R-:W-:Y:S01]  /*12a0*/  UMOV UR41, 0x400 ;  /* 0x0000040000297882 */ /* 0x000fe20000000000 */
[----:B------:R-:W-:Y:S01]  /*12b0*/  UISETP.LT.AND UP0, UPT, UR40, 0x1, UPT ;  /* 0x000000012800788c */ /* 0x000fe2000bf01270 */
[CC--:B------:R-:W-:Y:S01]  /*12c0*/  LEA.HI R3, R4.reuse, R5.reuse, RZ, 0x2 ;  /* 0x0000000504037211 */ /* 0x0c0fe200078f10ff */
[----:B------:R-:W-:Y:S01]  /*12d0*/  UIADD3 UR5, UR43, -0x1, URZ ;  /* 0xffffffff2b057890 */ /* 0x000fe2000fffe03f */
[----:B------:R-:W-:Y:S01]  /*12e0*/  LEA.HI R4, R4, R5, RZ, 0x5 ;  /* 0x0000000504047211 */ /* 0x000fe200078f28ff */
[----:B------:R-:W-:Y:S01]  /*12f0*/  USEL UR42, UR40, 0x1, UP0 ;  /* 0x00000001282a7887 */ /* 0x000fe20008000000 */
[--C-:B------:R-:W-:Y:S01]  /*1300*/  SHF.R.S32.HI R58, RZ, 0x2, R3.reuse ;  /* 0x00000002ff3a7819 */ /* 0x100fe20000011403 */
[----:B------:R-:W3:Y:S01]  /*1310*/  LDC R64, c[0x0][0x658] ;  /* 0x00019600ff407b82 */ /* 0x000ee20000000800 */
[----:B------:R-:W-:Y:S01]  /*1320*/  SHF.R.S32.HI R7, RZ, 0x1f, R3 ;  /* 0x0000001fff077819 */ /* 0x000fe20000011403 */
[----:B------:R-:W-:Y:S01]  /*1330*/  UISETP.NE.AND UP0, UPT, UR5, URZ, UPT ;  /* 0x0000003f0500728c */ /* 0x000fe2000bf05270 */
[----:B------:R-:W-:Y:S01]  /*1340*/  LOP3.LUT R6, R3, 0xfffffffc, RZ, 0xc0, !PT ;  /* 0xfffffffc03067812 */ /* 0x000fe200078ec0ff */
[----:B------:R-:W-:Y:S01]  /*1350*/  ULDC UR8, c[0x0][0x284] ;  /* 0x0000a10000087ab9 */ /* 0x000fe20000000800 */
[----:B------:R-:W-:Y:S01]  /*1360*/  LEA.HI R7, R7, R58, RZ, 0x3 ;  /* 0x0000003a07077211 */ /* 0x000fe200078f18ff */
[----:B------:R-:W-:Y:S01]  /*1370*/  USEL UR7, URZ, 0x1, UP0 ;  /* 0x000000013f077887 */ /* 0x000fe20008000000 */
[----:B------:R-:W-:Y:S01]  /*1380*/  SHF.R.S32.HI R3, RZ, 0x5, R4 ;  /* 0x00000005ff037819 */ /* 0x000fe20000011404 */
[----:B------:R-:W4:Y:S01]  /*1390*/  LDC.64 R62, c[0x0][0x5c8] ;  /* 0x00017200ff3e7b82 */ /* 0x000f220000000a00 */
[----:B------:R-:W-:Y:S01]  /*13a0*/  LOP3.LUT R7, R7, 0xfffffff8, RZ, 0xc0, !PT ;  /* 0xfffffff807077812 */ /* 0x000fe200078ec0ff */
[----:B------:R-:W-:Y:S01]  /*13b0*/  IMAD.IADD R6, R5, 0x1, -R6 ;  /* 0x0000000105067824 */ /* 0x000fe200078e0a06 */
[----:B------:R-:W-:Y:S01]  /*13c0*/  LOP3.LUT R72, R23, 0x1, RZ, 0xfc, !PT ;  /* 0x0000000117487812 */ /* 0x000fe200078efcff */
[----:B------:R-:W-:Y:S01]  /*13d0*/  IMAD.MOV.U32 R5, RZ, RZ, 0x1 ;  /* 0x00000001ff057424 */ /* 0x000fe200078e00ff */
[----:B------:R-:W-:Y:S01]  /*13e0*/  USHF.L.U32 UR47, UR40, 0x1, URZ ;  /* 0x00000001282f7899 */ /* 0x000fe2000800063f */
[----:B------:R-:W-:Y:S01]  /*13f0*/  IMAD.IADD R58, R58, 0x1, -R7 ;  /* 0x000000013a3a7824 */ /* 0x000fe200078e0a07 */
[----:B------:R-:W-:Y:S01]  /*1400*/  UIADD3 UR42, -UR42, UR40, URZ ;  /* 0x000000282a2a7290 */ /* 0x000fe2000fffe13f */
[----:B------:R-:W0:Y:S01]  /*1410*/  LDC R65, c[0x0][0x288] ;  /* 0x0000a200ff417b82 */ /* 0x000e220000000800 */
[----:B-1----:R-:W-:Y:S01]  /*1420*/  ULEA UR41, UR4, UR41, 0x18 ;  /* 0x0000002904297291 */ /* 0x002fe2000f8ec03f */
[C-C-:B------:R-:W-:Y:S01]  /*1430*/  IMAD R69, R3.reuse, -0x10, -R58.reuse ;  /* 0xfffffff003457824 */ /* 0x140fe200078e0a3a */
[--C-:B------:R-:W-:Y:S01]  /*1440*/  SHF.R.S32.HI R59, RZ, 0x1f, R58.reuse ;  /* 0x0000001fff3b7819 */ /* 0x100fe2000001143a */
[----:B------:R-:W-:Y:S01]  /*1450*/  USHF.L.U32 UR4, UR5, 0x3, URZ ;  /* 0x0000000305047899 */ /* 0x000fe2000800063f */
[----:B------:R-:W-:Y:S01]  /*1460*/  IMAD.SHL.U32 R60, R6, 0x2, RZ ;  /* 0x00000002063c7824 */ /* 0x000fe200078e00ff */
[----:B------:R-:W-:Y:S01]  /*1470*/  UIADD3 UR5, UR41, 0x180, URZ ;  /* 0x0000018029057890 */ /* 0x000fe2000fffe03f */
[----:B------:R-:W-:Y:S01]  /*1480*/  IMAD.U32 R73, RZ, RZ, UR7 ;  /* 0x00000007ff497e24 */ /* 0x000fe2000f8e00ff */
[----:B------:R-:W1:Y:S01]  /*1490*/  LDC R67, c[0x0][0x600] ;  /* 0x00018000ff437b82 */ /* 0x000e620000000800 */
[----:B------:R-:W-:Y:S01]  /*14a0*/  IMAD.WIDE R58, R3, 0x10, R58 ;  /* 0x00000010033a7825 */ /* 0x000fe200078e023a */
[----:B------:R-:W-:Y:S01]  /*14b0*/  UIADD3 UR6, UR41, 0x1c180, URZ ;  /* 0x0001c18029067890 */ /* 0x000fe2000fffe03f */
[----:B------:R-:W-:Y:S01]  /*14c0*/  SHF.R.S32.HI R61, RZ, 0x1f, R60 ;  /* 0x0000001fff3d7819 */ /* 0x000fe2000001143c */
[----:B------:R-:W-:Y:S01]  /*14d0*/  USHF.R.U32.HI UR5, URZ, 0x4, UR5 ;  /* 0x000000043f057899 */ /* 0x000fe20008011605 */
[----:B------:R-:W-:Y:S01]  /*14e0*/  IMAD.MOV.U32 R3, RZ, RZ, -0x1 ;  /* 0xffffffffff037424 */ /* 0x000fe200078e00ff */
[----:B------:R-:W-:Y:S01]  /*14f0*/  UIADD3 UR48, UR41, 0x80, URZ ;  /* 0x0000008029307890 */ /* 0x000fe2000fffe03f */
[----:B------:R-:W-:Y:S01]  /*1500*/  VIADD R69, R69, UR8 ;  /* 0x0000000845457c36 */ /* 0x000fe20008000000 */
[----:B------:R-:W-:Y:S01]  /*1510*/  ULOP3.LUT UR4, UR4, 0x8, URZ, 0xc0, !UPT ;  /* 0x0000000804047892 */ /* 0x000fe2000f8ec03f */
[C---:B----4-:R-:W-:Y:S01]  /*1520*/  SHF.L.U64.HI R63, R62.reuse, 0x3, R63 ;  /* 0x000000033e3f7819 */ /* 0x050fe2000001023f */
[----:B------:R-:W-:Y:S01]  /*1530*/  USHF.R.U32.HI UR6, URZ, 0x4, UR6 ;  /* 0x000000043f067899 */ /* 0x000fe20008011606 */
[-C--:B---3--:R-:W-:Y:S01]  /*1540*/  SHF.L.U32 R3, R3, R64.reuse, RZ ;  /* 0x0000004003037219 */ /* 0x088fe200000006ff */
[----:B------:R-:W-:Y:S01]  /*1550*/  ULOP3.LUT UR5, UR5, 0x3fff, URZ, 0xc0, !UPT ;  /* 0x00003fff05057892 */ /* 0x000fe2000f8ec03f */
[----:B------:R-:W-:Y:S01]  /*1560*/  SHF.L.U32 R64, R5, R64, RZ ;  /* 0x0000004005407219 */ /* 0x000fe200000006ff */
[----:B------:R-:W-:Y:S01]  /*1570*/  IMAD.SHL.U32 R62, R62, 0x8, RZ ;  /* 0x000000083e3e7824 */ /* 0x000fe200078e00ff */
[----:B------:R-:W-:Y:S01]  /*1580*/  LOP3.LUT R68, RZ, R3, RZ, 0x33, !PT ;  /* 0x00000003ff447212 */ /* 0x000fe200078e33ff */
[----:B0-----:R-:W-:Y:S01]  /*1590*/  IMAD R65, R6, -0x2, R65 ;  /* 0xfffffffe06417824 */ /* 0x001fe200078e0241 */
[----:B------:R-:W-:-:S02]  /*15a0*/  ULEA UR43, UR43, UR48, 0x3 ;  /* 0x000000302b2b7291 */ /* 0x000fc4000f8e183f */
[----:B------:R-:W-:Y:S02]  /*15b0*/  ULOP3.LUT UR49, UR4, 0x8, URZ, 0x3c, !UPT ;  /* 0x0000000804317892 */ /* 0x000fe4000f8e3c3f */
[----:B------:R-:W-:Y:S02]  /*15c0*/  ULOP3.LUT UR44, UR4, 0x18, URZ, 0x3c, !UPT ;  /* 0x00000018042c7892 */ /* 0x000fe4000f8e3c3f */
[----:B------:R-:W-:Y:S01]  /*15d0*/  ULOP3.LUT UR45, UR6, 0x3fff, URZ, 0xc0, !UPT ;  /* 0x00003fff062d7892 */ /* 0x000fe2000f8ec03f */
[----:B-1----:R-:W-:Y:S01]  /*15e0*/  VIADD R67, R67, 0xffffffff ;  /* 0xffffffff43437836 */ /* 0x002fe20000000000 */
[----:B------:R-:W-:Y:S01]  /*15f0*/  ULOP3.LUT UR46, UR5, 0x10000, URZ, 0xfc, !UPT ;  /* 0x00010000052e7892 */ /* 0x000fe2000f8efc3f */
[----:B--2---:R-:W-:-:S11]  /*1600*/  SHF.L.U64.HI R66, R8, 0x1, R0 ;  /* 0x0000000108427819 */ /* 0x004fd60000010200 */
.L_x_98:
[----:B------:R-:W-:-:S04]  /*1610*/  SHF.L.U32 R0, R73, 0x1f, RZ ;  /* 0x0000001f49007819 */ /* 0x000fc800000006ff */
[----:B------:R-:W0:Y:S02]  /*1620*/  SYNCS.PHASECHK.TRANS64.TRYWAIT P0, [UR43+-0x8], R0 ;  /* 0xfffff800ff0075a7 */ /* 0x000e24000800016b */
[----:B01-34-:R-:W-:Y:S05]  /*1630*/  @!P0 BRA `(.L_x_15) ;  /* 0x0000004800348947 */ /* 0x01bfea0003800000 */
.L_x_123:
[----:B------:R-:W-:Y:S02]  /*1640*/  ULDC UR4, c[0x0][0x28c] ;  /* 0x0000a30000047ab9 */ /* 0x000fe40000000800 */
[----:B------:R-:W-:-:S13]  /*1650*/  ISETP.LT.AND P0, PT, RZ, UR4, PT ;  /* 0x00000004ff007c0c */ /* 0x000fda000bf01270 */
[----:B------:R-:W-:Y:S05]  /*1660*/  @P0 BRA `(.L_x_16) ;  /* 0x0000000000400947 */ /* 0x000fea0003800000 */
[----:B0-----:R-:W-:Y:S01]  /*1670*/  MOV R0, 0x0 ;  /* 0x0000000000007802 */ /* 0x001fe20000000f00 */
[----:B------:R-:W-:Y:S01]  /*1680*/  ULDC.64 UR4, c[0x4][0x68] ;  /* 0x01001a0000047ab9 */ /* 0x000fe20000000a00 */
[----:B------:R-:W-:Y:S01]  /*1690*/  ULDC.64 UR6, c[0x4][0x8] ;  /* 0x0100020000067ab9 */ /* 0x000fe20000000a00 */
[----:B------:R-:W-:Y:S01]  /*16a0*/  IMAD.U32 R4, RZ, RZ, UR4 ;  /* 0x00000004ff047e24 */ /* 0x000fe2000f8e00ff */
[----:B------:R0:W1:Y:S01]  /*16b0*/  LDC.64 R14, c[0x4][R0] ;  /* 0x01000000000e7b82 */ /* 0x0000620000000a00 */
[----:B------:R-:W-:Y:S01]  /*16c0*/  IMAD.U32 R5, RZ, RZ, UR5 ;  /* 0x00000005ff057e24 */ /* 0x000fe2000f8e00ff */
[----:B------:R-:W-:Y:S01]  /*16d0*/  ULDC.64 UR4, c[0x4][0x70] ;  /* 0x01001c0000047ab9 */ /* 0x000fe20000000a00 */
[----:B------:R-:W-:Y:S02]  /*16e0*/  IMAD.U32 R10, RZ, RZ, UR6 ;  /* 0x00000006ff0a7e24 */ /* 0x000fe4000f8e00ff */
[----:B------:R-:W-:Y:S02]  /*16f0*/  IMAD.U32 R6, RZ, RZ, UR4 ;  /* 0x00000004ff067e24 */ /* 0x000fe4000f8e00ff */
[----:B------:R-:W-:-:S02]  /*1700*/  IMAD.U32 R7, RZ, RZ, UR5 ;  /* 0x00000005ff077e24 */ /* 0x000fc4000f8e00ff */
[----:B------:R-:W-:Y:S02]  /*1710*/  IMAD.U32 R11, RZ, RZ, UR7 ;  /* 0x00000007ff0b7e24 */ /* 0x000fe4000f8e00ff */
[----:B------:R-:W-:Y:S02]  /*1720*/  IMAD.MOV.U32 R8, RZ, RZ, 0x1e1 ;  /* 0x000001e1ff087424 */ /* 0x000fe400078e00ff */
[----:B------:R-:W-:Y:S02]  /*1730*/  IMAD.MOV.U32 R12, RZ, RZ, 0x1 ;  /* 0x00000001ff0c7424 */ /* 0x000fe400078e00ff */
[----:B0-----:R-:W-:-:S07]  /*1740*/  IMAD.MOV.U32 R13, RZ, RZ, RZ ;  /* 0x000000ffff0d7224 */ /* 0x001fce00078e00ff */
[----:B------:R-:W-:-:S07]  /*1750*/  LEPC R20, `(.L_x_16) ;  /* 0x000000001014794e */ /* 0x000fce0000000000 */
[----:B-1---5:R-:W-:Y:S05]  /*1760*/  CALL.ABS.NOINC R14 ;  /* 0x000000000e007343 */ /* 0x022fea0003c00000 */
.L_x_16:
[----:B------:R-:W-:-:S13]  /*1770*/  ISETP.NE.AND P0, PT, R72, 0x3, PT ;  /* 0x000000034800780c */ /* 0x000fda0003f05270 */
[----:B------:R-:W-:Y:S05]  /*1780*/  @!P0 BRA `(.L_x_17) ;  /* 0x0000000000048947 */ /* 0x000fea0003800000 */
[----:B------:R-:W-:Y:S01]  /*1790*/  BPT.TRAP 0x1 ;  /* 0x000000040000795c */ /* 0x000fe20000300000 */
.L_x_17:
[----:B0-----:R-:W-:Y:S02]  /*17a0*/  IMAD.U32 R3, RZ, RZ, UR38 ;  /* 0x00000026ff037e24 */ /* 0x001fe4000f8e00ff */
[----:B------:R-:W-:-:S03]  /*17b0*/  IMAD.U32 R0, RZ, RZ, UR39 ;  /* 0x00000027ff007e24 */ /* 0x000fc6000f8e00ff */
[----:B------:R-:W-:Y:S02]  /*17c0*/  LEA R3, R3, UR41, 0x3 ;  /* 0x0000002903037c11 */ /* 0x000fe4000f8e18ff */
[----:B------:R-:W-:-:S04]  /*17d0*/  SHF.L.U32 R0, R0, 0x1f, RZ ;  /* 0x0000001f00007819 */ /* 0x000fc800000006ff */
[----:B------:R0:W1:Y:S01]  /*17e0*/  SYNCS.PHASECHK.TRANS64.TRYWAIT P1, [R3+URZ], R0 ;  /* 0x00000000030075a7 */ /* 0x000062000802017f */
[----:B------:R-:W-:Y:S05]  /*17f0*/  @!P0 BRA `(.L_x_18) ;  /* 0x0000000000048947 */ /* 0x000fea0003800000 */
[----:B------:R-:W-:Y:S01]  /*1800*/  BPT.TRAP 0x1 ;  /* 0x000000040000795c */ /* 0x000fe20000300000 */
.L_x_18:
[----:B-1----:R-:W-:Y:S05]  /*1810*/  @P1 BRA `(.L_x_19) ;  /* 0x0000000000081947 */ /* 0x002fea0003800000 */
[----:B------:R-:W1:Y:S02]  /*1820*/  SYNCS.PHASECHK.TRANS64.TRYWAIT P1, [R3+URZ], R0 ;  /* 0x00000000030075a7 */ /* 0x000e64000802017f */
[----:B-1----:R-:W-:Y:S05]  /*1830*/  @!P1 BRA `(.L_x_20) ;  /* 0x0000004400cc9947 */ /* 0x002fea0003800000 */
.L_x_19:
[----:B------:R-:W-:Y:S05]  /*1840*/  WARPSYNC.ALL ;  /* 0x0000000000007948 */ /* 0x000fea0003800000 */
[----:B------:R-:W-:Y:S01]  /*1850*/  ULEA UR8, UR38, UR46, 0xa ;  /* 0x0000002e26087291 */ /* 0x000fe2000f8e503f */
[----:B------:R-:W-:Y:S01]  /*1860*/  WARPGROUP.ARRIVE ;  /* 0x00000000000079c5 */ /* 0x000fe20000000000 */
[----:B------:R-:W-:Y:S01]  /*1870*/  ULEA UR9, UR38, UR45, 0xa ;  /* 0x0000002d26097291 */ /* 0x000fe2000f8e503f */
[----:B01----:R-:W-:Y:S01]  /*1880*/  IMAD.U32 R0, RZ, RZ, UR42 ;  /* 0x0000002aff007e24 */ /* 0x003fe2000f8e00ff */
[----:B------:R-:W-:Y:S01]  /*1890*/  UMOV UR5, 0x40000040 ;  /* 0x4000004000057882 */ /* 0x000fe20000000000 */
[----:B------:R-:W-:-:S02]  /*18a0*/  UMOV UR7, 0x40000040 ;  /* 0x4000004000077882 */ /* 0x000fc40000000000 */
[----:B------:R-:W-:Y:S01]  /*18b0*/  UMOV UR4, UR8 ;  /* 0x0000000800047c82 */ /* 0x000fe20008000000 */
[----:B------:R-:W-:Y:S01]  /*18c0*/  ISETP.GE.AND P1, PT, R0, 0x1, PT ;  /* 0x000000010000780c */ /* 0x000fe20003f26270 */
[----:B------:R-:W-:Y:S02]  /*18d0*/  UMOV UR6, UR9 ;  /* 0x0000000900067c82 */ /* 0x000fe40008000000 */
[----:B------:R-:W-:Y:S01]  /*18e0*/  HGMMA.64x64x16.F32 R24, gdesc[UR4].tnspB, RZ, !UPT, gsb0 ;  /* 0x40e00000041879f0 */ /* 0x000fe2000c0008ff */
[----:B------:R-:W-:Y:S02]  /*18f0*/  UIADD3 UR4, UR8, 0x2, URZ ;  /* 0x0000000208047890 */ /* 0x000fe4000fffe03f */
[----:B------:R-:W-:Y:S01]  /*1900*/  UIADD3 UR6, UR9, 0x80, URZ ;  /* 0x0000008009067890 */ /* 0x000fe2000fffe03f */
[----:B------:R-:W-:Y:S01]  /*1910*/  UMOV UR5, 0x40000040 ;  /* 0x4000004000057882 */ /* 0x000fe20000000000 */
[----:B------:R-:W-:Y:S01]  /*1920*/  UMOV UR7, 0x40000040 ;  /* 0x4000004000077882 */ /* 0x000fe20000000000 */
[----:B------:R-:W-:-:S02]  /*1930*/  WARPGROUP.DEPBAR.LE gsb0, 0x0 ;  /* 0x00008000000079c5 */ /* 0x000fc40000010000 */
[----:B------:R-:W-:-:S06]  /*1940*/  WARPGROUP.ARRIVE ;  /* 0x00000000000079c5 */ /* 0x000fcc0000000000 */
[----:B------:R-:W-:Y:S01]  /*1950*/  HGMMA.64x64x16.F32 R24, gdesc[UR4].tnspB, R24, gsb0 ;  /* 0x40e00000041879f0 */ /* 0x000fe20008000818 */
[----:B------:R-:W-:Y:S02]  /*1960*/  UIADD3 UR4, UR8, 0x4, URZ ;  /* 0x0000000408047890 */ /* 0x000fe4000fffe03f */
[----:B------:R-:W-:Y:S01]  /*1970*/  UIADD3 UR6, UR9, 0x100, URZ ;  /* 0x0000010009067890 */ /* 0x000fe2000fffe03f */
[----:B------:R-:W-:Y:S01]  /*1980*/  UMOV UR5, 0x40000040 ;  /* 0x4000004000057882 */ /* 0x000fe20000000000 */
[----:B------:R-:W-:Y:S01]  /*1990*/  UMOV UR7, 0x40000040 ;  /* 0x4000004000077882 */ /* 0x000fe20000000000 */
[----:B------:R-:W-:Y:S02]  /*19a0*/  WARPGROUP.DEPBAR.LE gsb0, 0x0 ;  /* 0x00008000000079c5 */ /* 0x000fe40000010000 */
        /* <DEDUP_REMOVED lines=36> */
[----:B------:R-:W-:Y:S03]  /*1bf0*/  HGMMA.64x64x16.F32 R24, gdesc[UR4].tnspB, R24, gsb0 ;  /* 0x40e00000041879f0 */ /* 0x000fe60008000818 */
[----:B------:R-:W-:Y:S02]  /*1c00*/  WARPGROUP.DEPBAR.LE gsb0, 0x0 ;  /* 0x00008000000079c5 */ /* 0x000fe40000010000 */
[----:B------:R-:W-:Y:S05]  /*1c10*/  @!P1 BRA `(.L_x_21) ;  /* 0x0000000400809947 */ /* 0x000fea0003800000 */
[----:B------:R-:W-:Y:S01]  /*1c20*/  UIADD3 UR8, UR38, 0x1, URZ ;  /* 0x0000000126087890 */ /* 0x000fe2000fffe03f */
[----:B------:R-:W-:Y:S01]  /*1c30*/  IMAD.U32 R0, RZ, RZ, UR42 ;  /* 0x0000002aff007e24 */ /* 0x000fe2000f8e00ff */
[----:B------:R-:W-:Y:S02]  /*1c40*/  UMOV UR9, UR38 ;  /* 0x0000002600097c82 */ /* 0x000fe40008000000 */
[----:B------:R-:W-:-:S04]  /*1c50*/  UISETP.NE.AND UP0, UPT, UR8, 0x7, UPT ;  /* 0x000000070800788c */ /* 0x000fc8000bf05270 */
[----:B------:R-:W-:Y:S02]  /*1c60*/  USEL UR4, URZ, 0x1, UP0 ;  /* 0x000000013f047887 */ /* 0x000fe40008000000 */
[----:B------:R-:W-:Y:S02]  /*1c70*/  USEL UR8, UR8, URZ, UP0 ;  /* 0x0000003f08087287 */ /* 0x000fe40008000000 */
[----:B------:R-:W-:-:S06]  /*1c80*/  ULOP3.LUT UR4, UR39, UR4, URZ, 0x3c, !UPT ;  /* 0x0000000427047292 */ /* 0x000fcc000f8e3c3f */
[----:B------:R-:W-:-:S07]  /*1c90*/  IMAD.U32 R5, RZ, RZ, UR4 ;  /* 0x00000004ff057e24 */ /* 0x000fce000f8e00ff */
.L_x_28:
[----:B01----:R-:W-:Y:S05]  /*1ca0*/  @!P0 BRA `(.L_x_22) ;  /* 0x0000000000048947 */ /* 0x003fea0003800000 */
[----:B------:R-:W-:Y:S01]  /*1cb0*/  BPT.TRAP 0x1 ;  /* 0x000000040000795c */ /* 0x000fe20000300000 */
.L_x_22:
[----:B------:R-:W-:Y:S01]  /*1cc0*/  ULEA UR4, UR8, UR41, 0x3 ;  /* 0x0000002908047291 */ /* 0x000fe2000f8e183f */
[----:B------:R-:W-:-:S08]  /*1cd0*/  SHF.L.U32 R3, R5, 0x1f, RZ ;  /* 0x0000001f05037819 */ /* 0x000fd000000006ff */
[----:B------:R0:W1:Y:S01]  /*1ce0*/  SYNCS.PHASECHK.TRANS64.TRYWAIT P1, [UR4], R3 ;  /* 0x00000003ff0075a7 */ /* 0x0000620008020144 */
[----:B------:R-:W-:Y:S05]  /*1cf0*/  @!P0 BRA `(.L_x_23) ;  /* 0x0000000000048947 */ /* 0x000fea0003800000 */
[----:B------:R-:W-:Y:S01]  /*1d00*/  BPT.TRAP 0x1 ;  /* 0x000000040000795c */ /* 0x000fe20000300000 */
.L_x_23:
[----:B-1----:R-:W-:Y:S05]  /*1d10*/  @P1 BRA `(.L_x_24) ;  /* 0x0000000000081947 */ /* 0x002fea0003800000 */
[----:B------:R-:W1:Y:S02]  /*1d20*/  SYNCS.PHASECHK.TRANS64.TRYWAIT P1, [UR4], R3 ;  /* 0x00000003ff0075a7 */ /* 0x000e640008020144 */
[----:B-1----:R-:W-:Y:S05]  /*1d30*/  @!P1 BRA `(.L_x_25) ;  /* 0x0000004000a09947 */ /* 0x002fea0003800000 */
.L_x_24:
[----:B------:R-:W-:Y:S01]  /*1d40*/  ULEA UR11, UR8, UR46, 0xa ;  /* 0x0000002e080b7291 */ /* 0x000fe2000f8e503f */
[----:B------:R-:W-:Y:S01]  /*1d50*/  WARPGROUP.ARRIVE ;  /* 0x00000000000079c5 */ /* 0x000fe20000000000 */
[----:B------:R-:W-:Y:S01]  /*1d60*/  ULEA UR10, UR8, UR45, 0xa ;  /* 0x0000002d080a7291 */ /* 0x000fe2000f8e503f */
[----:B------:R-:W-:Y:S01]  /*1d70*/  UMOV UR5, 0x40000040 ;  /* 0x4000004000057882 */ /* 0x000fe20000000000 */
[----:B------:R-:W-:-:S03]  /*1d80*/  UMOV UR7, 0x40000040 ;  /* 0x4000004000077882 */ /* 0x000fc60000000000 */
[----:B------:R-:W-:Y:S02]  /*1d90*/  UMOV UR4, UR11 ;  /* 0x0000000b00047c82 */ /* 0x000fe40008000000 */
[----:B------:R-:W-:Y:S02]  /*1da0*/  UMOV UR6, UR10 ;  /* 0x0000000a00067c82 */ /* 0x000fe40008000000 */
[----:B------:R-:W-:Y:S01]  /*1db0*/  HGMMA.64x64x16.F32 R24, gdesc[UR4].tnspB, R24, gsb0 ;  /* 0x40e00000041879f0 */ /* 0x000fe20008000818 */
        /* <DEDUP_REMOVED lines=51> */
[----:B------:R-:W-:Y:S01]  /*20f0*/  BPT.TRAP 0x1 ;  /* 0x000000040000795c */ /* 0x000fe20000300000 */
.L_x_26:
[----:B------:R-:W-:Y:S01]  /*2100*/  ULEA UR4, UR9, UR41, 0x3 ;  /* 0x0000002909047291 */ /* 0x000fe2000f8e183f */
[----:B------:R-:W-:-:S03]  /*2110*/  ISETP.GT.U32.AND P1, PT, R23, 0x1, PT ;  /* 0x000000011700780c */ /* 0x000fc60003f24070 */
[----:B------:R-:W-:-:S04]  /*2120*/  UIADD3 UR4, UR4, 0x38, URZ ;  /* 0x0000003804047890 */ /* 0x000fc8000fffe03f */
[----:B------:R-:W-:-:S09]  /*2130*/  UPRMT UR4, URZ, 0x654, UR4 ;  /* 0x000006543f047896 */ /* 0x000fd20008000004 */
[----:B------:R-:W-:Y:S01]  /*2140*/  SYNCS.ARRIVE.TRANS64.RED.A1T0 RZ, [UR4], RZ ;  /* 0x000000ffffff79a7 */ /* 0x000fe20008100404 */
[----:B------:R-:W-:Y:S05]  /*2150*/  @P1 BRA `(.L_x_27) ;  /* 0x0000000000041947 */ /* 0x000fea0003800000 */
[----:B------:R-:W-:Y:S01]  /*2160*/  BPT.TRAP 0x1 ;  /* 0x000000040000795c */ /* 0x000fe20000300000 */
.L_x_27:
[----:B------:R-:W-:Y:S01]  /*2170*/  UIADD3 UR8, UR8, 0x1, URZ ;  /* 0x0000000108087890 */ /* 0x000fe2000fffe03f */
[C---:B------:R-:W-:Y:S01]  /*2180*/  ISETP.GT.AND P1, PT, R0.reuse, 0x1, PT ;  /* 0x000000010000780c */ /* 0x040fe20003f24270 */
[----:B------:R-:W-:Y:S01]  /*2190*/  UIADD3 UR9, UR9, 0x1, URZ ;  /* 0x0000000109097890 */ /* 0x000fe2000fffe03f */
[----:B------:R-:W-:Y:S01]  /*21a0*/  VIADD R0, R0, 0xffffffff ;  /* 0xffffffff00007836 */ /* 0x000fe20000000000 */
[----:B------:R-:W-:Y:S02]  /*21b0*/  UISETP.NE.AND UP0, UPT, UR8, 0x7, UPT ;  /* 0x000000070800788c */ /* 0x000fe4000bf05270 */
[----:B------:R-:W-:Y:S02]  /*21c0*/  UISETP.NE.AND UP1, UPT, UR9, 0x7, UPT ;  /* 0x000000070900788c */ /* 0x000fe4000bf25270 */
[----:B------:R-:W-:Y:S02]  /*21d0*/  USEL UR4, URZ, 0x1, UP0 ;  /* 0x000000013f047887 */ /* 0x000fe40008000000 */
[----:B------:R-:W-:-:S02]  /*21e0*/  USEL UR8, UR8, URZ, UP0 ;  /* 0x0000003f08087287 */ /* 0x000fc40008000000 */
[----:B------:R-:W-:Y:S02]  /*21f0*/  USEL UR9, UR9, URZ, UP1 ;  /* 0x0000003f09097287 */ /* 0x000fe40008800000 */
[----:B------:R-:W-:Y:S01]  /*2200*/  LOP3.LUT R5, R5, UR4, RZ, 0x3c, !PT ;  /* 0x0000000405057c12 */ /* 0x000fe2000f8e3cff */
[----:B------:R-:W-:Y:S09]  /*2210*/  @P1 BRA `(.L_x_28) ;  /* 0xfffffff800a01947 */ /* 0x000ff2000383ffff */
.L_x_21:
[----:B------:R-:W2:Y:S01]  /*2220*/  LDC R0, c[0x0][0x28c] ;  /* 0x0000a300ff007b82 */ /* 0x000ea20000000800 */
[----:B01----:R-:W-:-:S04]  /*2230*/  IMAD.U32 R3, RZ, RZ, UR49 ;  /* 0x00000031ff037e24 */ /* 0x003fc8000f8e00ff */
[----:B------:R0:W-:Y:S01]  /*2240*/  SYNCS.ARRIVE.TRANS64.A1T0 RZ, [R3+UR48], RZ ;  /* 0x000000ff03ff79a7 */ /* 0x0001e20008100030 */
[----:B--2---:R-:W-:-:S13]  /*2250*/  ISETP.GE.AND P1, PT, R0, 0x1, PT ;  /* 0x000000010000780c */ /* 0x004fda0003f26270 */
[----:B0-----:R-:W-:Y:S05]  /*2260*/  @!P1 BRA `(.L_x_29) ;  /* 0x00000000003c9947 */ /* 0x001fea0003800000 */
[----:B------:R-:W-:Y:S05]  /*2270*/  @!P0 BRA `(.L_x_30) ;  /* 0x0000000000048947 */ /* 0x000fea0003800000 */
[----:B------:R-:W-:Y:S01]  /*2280*/  BPT.TRAP 0x1 ;  /* 0x000000040000795c */ /* 0x000fe20000300000 */
.L_x_30:
[----:B------:R-:W-:Y:S01]  /*2290*/  UIADD3 UR6, UR38, UR42, URZ ;  /* 0x0000002a26067290 */ /* 0x000fe2000fffe03f */
[----:B------:R-:W-:-:S03]  /*22a0*/  ISETP.GT.U32.AND P0, PT, R23, 0x1, PT ;  /* 0x000000011700780c */ /* 0x000fc60003f04070 */
[----:B------:R-:W-:-:S04]  /*22b0*/  UIMAD.WIDE.U32 UR4, UR6, 0x24924925, URZ ;  /* 0x24924925060478a5 */ /* 0x000fc8000f8e003f */
[----:B------:R-:W-:-:S04]  /*22c0*/  UIADD3 UR4, UR6, -UR5, URZ ;  /* 0x8000000506047290 */ /* 0x000fc8000fffe03f */
[----:B------:R-:W-:-:S04]  /*22d0*/  ULEA.HI UR4, UR4, UR5, URZ, 0x1f ;  /* 0x0000000504047291 */ /* 0x000fc8000f8ff83f */
[----:B------:R-:W-:-:S04]  /*22e0*/  USHF.R.U32.HI UR4, URZ, 0x2, UR4 ;  /* 0x000000023f047899 */ /* 0x000fc80008011604 */
[----:B------:R-:W-:-:S04]  /*22f0*/  UIMAD UR4, UR4, -0x7, UR6 ;  /* 0xfffffff9040478a4 */ /* 0x000fc8000f8e0206 */
[----:B------:R-:W-:-:S04]  /*2300*/  ULEA UR4, UR4, UR41, 0x3 ;  /* 0x0000002904047291 */ /* 0x000fc8000f8e183f */
[----:B------:R-:W-:-:S04]  /*2310*/  UIADD3 UR4, UR4, 0x38, URZ ;  /* 0x0000003804047890 */ /* 0x000fc8000fffe03f */
[----:B------:R-:W-:-:S09]  /*2320*/  UPRMT UR4, URZ, 0x654, UR4 ;  /* 0x000006543f047896 */ /* 0x000fd20008000004 */
[----:B------:R-:W-:Y:S01]  /*2330*/  SYNCS.ARRIVE.TRANS64.RED.A1T0 RZ, [UR4], RZ ;  /* 0x000000ffffff79a7 */ /* 0x000fe20008100404 */
[----:B------:R-:W-:Y:S05]  /*2340*/  @P0 BRA `(.L_x_29) ;  /* 0x0000000000040947 */ /* 0x000fea0003800000 */
[----:B------:R-:W-:Y:S01]  /*2350*/  BPT.TRAP 0x1 ;  /* 0x000000040000795c */ /* 0x000fe20000300000 */
.L_x_29:
[----:B------:R-:W-:Y:S01]  /*2360*/  SHF.L.U32 R0, R73, 0x1f, RZ ;  /* 0x0000001f49007819 */ /* 0x000fe200000006ff */
[----:B------:R-:W-:Y:S01]  /*2370*/  UISETP.GE.U32.AND UP1, UPT, UR47, 0x7, UPT ;  /* 0x000000072f00788c */ /* 0x000fe2000bf26070 */
[----:B------:R-:W-:Y:S01]  /*2380*/  SHF.R.S32.HI R9, RZ, 0x1f, R19 ;  /* 0x0000001fff097819 */ /* 0x000fe20000011413 */
[----:B------:R-:W-:Y:S01]  /*2390*/  UIADD3 UR38, UR38, UR47, URZ ;  /* 0x0000002f26267290 */ /* 0x000fe2000fffe03f */
[----:B------:R-:W0:Y:S03]  /*23a0*/  SYNCS.PHASECHK.TRANS64.TRYWAIT P0, [UR43+0x8], R0 ;  /* 0x00000800ff0075a7 */ /* 0x000e26000800016b */
[----:B------:R-:W-:-:S04]  /*23b0*/  UISETP.GT.U32.AND UP0, UPT, UR38, 0x6, UPT ;  /* 0x000000062600788c */ /* 0x000fc8000bf04070 */
[----:B------:R-:W-:Y:S02]  /*23c0*/  UISETP.LT.U32.AND UP0, UPT, UR47, 0x7, UP0 ;  /* 0x000000072f00788c */ /* 0x000fe40008701070 */
[----:B------:R-:W-:Y:S02]  /*23d0*/  @UP1 UIMAD.WIDE.U32 UR4, UR38, 0x24924925, URZ ;  /* 0x24924925260418a5 */ /* 0x000fe4000f8e003f */
[----:B------:R-:W-:Y:S02]  /*23e0*/  USEL UR6, URZ, 0x1, !UP0 ;  /* 0x000000013f067887 */ /* 0x000fe4000c000000 */
[----:B------:R-:W-:Y:S02]  /*23f0*/  @UP1 UIADD3 UR4, UR38, -UR5, URZ ;  /* 0x8000000526041290 */ /* 0x000fe4000fffe03f */
[----:B------:R-:W-:Y:S02]  /*2400*/  ULOP3.LUT UR39, UR39, UR6, URZ, 0x3c, !UPT ;  /* 0x0000000627277292 */ /* 0x000fe4000f8e3c3f */
[----:B------:R-:W-:-:S04]  /*2410*/  @UP1 ULEA.HI UR4, UR4, UR5, URZ, 0x1f ;  /* 0x0000000504041291 */ /* 0x000fc8000f8ff83f */
[----:B------:R-:W-:-:S04]  /*2420*/  @UP1 USHF.R.U32.HI UR4, URZ, 0x2, UR4 ;  /* 0x000000023f041899 */ /* 0x000fc80008011604 */
[----:B------:R-:W-:Y:S01]  /*2430*/  @UP1 ULOP3.LUT UR39, UR39, 0x1, UR4, 0x78, !UPT ;  /* 0x0000000127271892 */ /* 0x000fe2000f8e7804 */
[----:B0-----:R-:W-:Y:S11]  /*2440*/  @!P0 BRA `(.L_x_31) ;  /* 0x0000003800f48947 */ /* 0x001ff60003800000 */
.L_x_124:
[----:B------:R-:W-:Y:S01]  /*2450*/  ULDC.64 UR4, c[0x0][0x5d0] ;  /* 0x0001740000047ab9 */ /* 0x000fe20000000a00 */
[----:B------:R-:W-:Y:S01]  /*2460*/  ULDC UR6, c[0x0][0x284] ;  /* 0x0000a10000067ab9 */ /* 0x000fe20000000800 */
[----:B0-----:R-:W-:Y:S02]  /*2470*/  IMAD R0, R9, UR4, RZ ;  /* 0x0000000409007c24 */ /* 0x001fe4000f8e02ff */
[----:B------:R-:W-:Y:S02]  /*2480*/  IMAD.SHL.U32 R12, R18, 0x40, RZ ;  /* 0x00000040120c7824 */ /* 0x000fe400078e00ff */
[C---:B------:R-:W-:Y:S02]  /*2490*/  IMAD R3, R19.reuse, UR5, R0 ;  /* 0x0000000513037c24 */ /* 0x040fe4000f8e0200 */
[----:B------:R-:W-:Y:S01]  /*24a0*/  IMAD.SHL.U32 R0, R22, 0x40, RZ ;  /* 0x0000004016007824 */ /* 0x000fe200078e00ff */
[----:B------:R-:W-:Y:S01]  /*24b0*/  SHF.R.S32.HI R13, RZ, 0x1f, R12 ;  /* 0x0000001fff0d7819 */ /* 0x000fe2000001140c */
[----:B------:R-:W-:Y:S01]  /*24c0*/  IMAD.WIDE.U32 R4, R19, UR4, R60 ;  /* 0x0000000413047c25 */ /* 0x000fe2000f8e003c */
[----:B------:R-:W-:-:S02]  /*24d0*/  ULDC.64 UR4, c[0x0][0x5c8] ;  /* 0x0001720000047ab9 */ /* 0x000fc40000000a00 */
[----:B------:R-:W-:Y:S01]  /*24e0*/  ISETP.GE.AND P0, PT, R0, UR6, PT ;  /* 0x0000000600007c0c */ /* 0x000fe2000bf06270 */
[----:B------:R-:W-:Y:S01]  /*24f0*/  ULDC UR6, c[0x0][0x288] ;  /* 0x0000a20000067ab9 */ /* 0x000fe20000000800 */
[----:B------:R-:W-:Y:S01]  /*2500*/  IADD3 R4, P1, R12, R4, RZ ;  /* 0x000000040c047210 */ /* 0x000fe20007f3e0ff */
[----:B------:R-:W-:Y:S01]  /*2510*/  IMAD.WIDE R20, R22, 0x40, R58 ;  /* 0x0000004016147825 */ /* 0x000fe200078e023a */
[----:B------:R-:W-:Y:S02]  /*2520*/  ISETP.GE.OR P0, PT, R12, UR6, P0 ;  /* 0x000000060c007c0c */ /* 0x000fe40008706670 */
[----:B------:R-:W-:Y:S01]  /*2530*/  IADD3.X R5, R13, R5, R3, P1, !PT ;  /* 0x000000050d057210 */ /* 0x000fe20000ffe403 */
[----:B------:R-:W-:-:S04]  /*2540*/  IMAD R7, R21, UR4, RZ ;  /* 0x0000000415077c24 */ /* 0x000fc8000f8e02ff */
[C---:B------:R-:W-:Y:S02]  /*2550*/  IMAD R7, R20.reuse, UR5, R7 ;  /* 0x0000000514077c24 */ /* 0x040fe4000f8e0207 */
[----:B------:R-:W-:-:S04]  /*2560*/  IMAD.WIDE.U32 R70, R20, UR4, R4 ;  /* 0x0000000414467c25 */ /* 0x000fc8000f8e0004 */
[----:B------:R-:W-:Y:S05]  /*2570*/  @P0 BRA `(.L_x_32) ;  /* 0x0000002000580947 */ /* 0x000fea0003800000 */
[----:B-----5:R-:W-:Y:S01]  /*2580*/  FSETP.NEU.AND P0, PT, R57, RZ, PT ;  /* 0x000000ff3900720b */ /* 0x020fe20003f0d000 */
[----:B------:R-:W-:Y:S01]  /*2590*/  IMAD.IADD R22, R65, 0x1, -R12 ;  /* 0x0000000141167824 */ /* 0x000fe200078e0a0c */
[----:B------:R-:W-:Y:S01]  /*25a0*/  BSSY B0, `(.L_x_32) ;  /* 0x0000213000007945 */ /* 0x000fe20003800000 */
[----:B------:R-:W-:Y:S02]  /*25b0*/  IMAD.IADD R0, R69, 0x1, -R0 ;  /* 0x0000000145007824 */ /* 0x000fe400078e0a00 */
[----:B------:R-:W-:Y:S01]  /*25c0*/  IMAD.IADD R7, R71, 0x1, R7 ;  /* 0x0000000147077824 */ /* 0x000fe200078e0207 */
[----:B------:R-:W-:-:S04]  /*25d0*/  ISETP.GT.AND P2, PT, R22, RZ, PT ;  /* 0x000000ff1600720c */ /* 0x000fc80003f44270 */
[----:B------:R-:W-:-:S03]  /*25e0*/  ISETP.GT.AND P1, PT, R0, RZ, P2 ;  /* 0x000000ff0000720c */ /* 0x000fc60001724270 */
[----:B------:R-:W-:Y:S10]  /*25f0*/  @!P0 BRA `(.L_x_33) ;  /* 0x0000001400dc8947 */ /* 0x000ff40003800000 */
[----:B------:R-:W0:Y:S01]  /*2600*/  LDC.64 R74, c[0x0][0x5b8] ;  /* 0x00016e00ff4a7b82 */ /* 0x000e220000000a00 */
[----:B------:R-:W-:-:S07]  /*2610*/  ULDC.64 UR4, c[0x0][0x5c0] ;  /* 0x0001700000047ab9 */ /* 0x000fce0000000a00 */
[----:B------:R-:W1:Y:S08]  /*2620*/  LDC.64 R76, c[0x0][0x5b0] ;  /* 0x00016c00ff4c7b82 */ /* 0x000e700000000a00 */
[----:B------:R-:W2:Y:S01]  /*2630*/  LDC.64 R78, c[0x0][0x5a8] ;  /* 0x00016a00ff4e7b82 */ /* 0x000ea20000000a00 */
[-C--:B0-----:R-:W-:Y:S02]  /*2640*/  IMAD R6, R9, R74.reuse, RZ ;  /* 0x0000004a09067224 */ /* 0x081fe400078e02ff */
[----:B------:R-:W-:-:S04]  /*2650*/  IMAD.WIDE.U32 R4, R19, R74, R60 ;  /* 0x0000004a13047225 */ /* 0x000fc800078e003c */
[----:B------:R-:W-:Y:S01]  /*2660*/  IMAD R71, R19, R75, R6 ;  /* 0x0000004b13477224 */ /* 0x000fe200078e0206 */
[----:B------:R-:W-:Y:S01]  /*2670*/  IADD3 R8, P0, R12, R4, RZ ;  /* 0x000000040c087210 */ /* 0x000fe20007f1e0ff */
[----:B-1----:R-:W-:-:S03]  /*2680*/  IMAD R3, R21, R76, RZ ;  /* 0x0000004c15037224 */ /* 0x002fc600078e02ff */
[----:B------:R-:W-:Y:S01]  /*2690*/  IADD3.X R9, R13, R5, R71, P0, !PT ;  /* 0x000000050d097210 */ /* 0x000fe200007fe447 */
[C---:B------:R-:W-:Y:S02]  /*26a0*/  IMAD R75, R20.reuse, R77, R3 ;  /* 0x0000004d144b7224 */ /* 0x040fe400078e0203 */
[----:B------:R-:W-:-:S04]  /*26b0*/  IMAD.WIDE.U32 R4, R20, R76, R8 ;  /* 0x0000004c14047225 */ /* 0x000fc800078e0008 */
[----:B------:R-:W-:Y:S01]  /*26c0*/  IMAD.IADD R3, R5, 0x1, R75 ;  /* 0x0000000105037824 */ /* 0x000fe200078e024b */
[----:B--2---:R-:W-:-:S04]  /*26d0*/  LEA R10, P0, R4, R78, 0x1 ;  /* 0x0000004e040a7211 */ /* 0x004fc800078008ff */
[----:B------:R-:W-:-:S05]  /*26e0*/  LEA.HI.X R11, R4, R79, R3, 0x1, P0 ;  /* 0x0000004f040b7211 */ /* 0x000fca00000f0c03 */
[----:B------:R-:W2:Y:S01]  /*26f0*/  @P1 LDG.E.LTC128B.U16 R3, desc[UR36][R10.64] ;  /* 0x000000240a031981 */ /* 0x000ea2000c1e1520 */
[----:B------:R-:W-:Y:S01]  /*2700*/  IMAD.WIDE.U32 R4, R20, R76, R12 ;  /* 0x0000004c14047225 */ /* 0x000fe200078e000c */
[----:B------:R-:W-:Y:S02]  /*2710*/  BSSY B1, `(.L_x_34) ;  /* 0x0000015000017945 */ /* 0x000fe40003800000 */
[----:B------:R-:W-:-:S04]  /*2720*/  IADD3 R14, P0, R60, R4, RZ ;  /* 0x000000043c0e7210 */ /* 0x000fc80007f1e0ff */
[----:B------:R-:W-:Y:S02]  /*2730*/  IADD3.X R15, R61, R75, R5, P0, !PT ;  /* 0x0000004b3d0f7210 */ /* 0x000fe400007fe405 */
[----:B------:R-:W-:Y:S01]  /*2740*/  LEA R6, P0, R70, UR4, 0x1 ;  /* 0x0000000446067c11 */ /* 0x000fe2000f8008ff */
[----:B------:R-:W-:-:S03]  /*2750*/  IMAD.WIDE.U32 R14, R19, R74, R14 ;  /* 0x0000004a130e7225 */ /* 0x000fc600078e000e */
[----:B------:R-:W-:Y:S02]  /*2760*/  LEA.HI.X R7, R70, UR5, R7, 0x1, P0 ;  /* 0x0000000546077c11 */ /* 0x000fe400080f0c07 */
[----:B------:R-:W-:-:S04]  /*2770*/  ISETP.GT.AND P0, PT, R22, 0x1, PT ;  /* 0x000000011600780c */ /* 0x000fc80003f04270 */
[----:B------:R-:W-:Y:S01]  /*2780*/  ISETP.GT.AND P3, PT, R0, RZ, P0 ;  /* 0x000000ff0000720c */ /* 0x000fe20000764270 */
[----:B--2---:R-:W-:-:S05]  /*2790*/  HADD2.F32 R4, -RZ, R3.H0_H0 ;  /* 0x20000003ff047230 */ /* 0x004fca0000004100 */
[----:B------:R-:W-:Y:S01]  /*27a0*/  FMUL R5, R4, R57 ;  /* 0x0000003904057220 */ /* 0x000fe20000400000 */
[----:B------:R-:W-:-:S03]  /*27b0*/  LEA R4, P4, R14, R78, 0x1 ;  /* 0x0000004e0e047211 */ /* 0x000fc600078808ff */
[----:B------:R-:W-:-:S05]  /*27c0*/  FFMA R5, R24, R56, R5 ;  /* 0x0000003818057223 */ /* 0x000fca0000000005 */
[----:B------:R-:W-:Y:S01]  /*27d0*/  F2FP.F16.F32.PACK_AB R10, RZ, R5 ;  /* 0x00000005ff0a723e */ /* 0x000fe200000000ff */
[----:B------:R-:W-:-:S03]  /*27e0*/  IMAD.IADD R5, R71, 0x1, R15 ;  /* 0x0000000147057824 */ /* 0x000fc600078e020f */
[----:B------:R-:W-:Y:S01]  /*27f0*/  PRMT R11, R10, 0x7610, R11 ;  /* 0x000076100a0b7816 */ /* 0x000fe2000000000b */
[----:B------:R-:W-:Y:S01]  /*2800*/  IMAD.SHL.U32 R10, R76, 0x8, RZ ;  /* 0x000000084c0a7824 */ /* 0x000fe200078e00ff */
[----:B------:R-:W-:-:S03]  /*2810*/  LEA.HI.X R5, R14, R79, R5, 0x1, P4 ;  /* 0x0000004f0e057211 */ /* 0x000fc600020f0c05 */
[----:B------:R0:W-:Y:S02]  /*2820*/  @P1 STG.E.U16 desc[UR36][R6.64], R11 ;  /* 0x0000000b06001986 */ /* 0x0001e4000c101524 */
[----:B0-----:R-:W-:Y:S01]  /*2830*/  SHF.L.U64.HI R11, R76, 0x3, R77 ;  /* 0x000000034c0b7819 */ /* 0x001fe2000001024d */
[----:B------:R-:W-:Y:S06]  /*2840*/  @!P3 BRA `(.L_x_35) ;  /* 0x000000000004b947 */ /* 0x000fec0003800000 */
[----:B------:R0:W5:Y:S02]  /*2850*/  LDG.E.LTC128B.U16 R3, desc[UR36][R4.64+0x2] ;  /* 0x0000022404037981 */ /* 0x000164000c1e1520 */
.L_x_35:
[----:B------:R-:W-:Y:S05]  /*2860*/  BSYNC B1 ;  /* 0x0000000000017941 */ /* 0x000fea0003800000 */
.L_x_34:
[----:B-----5:R-:W-:Y:S01]  /*2870*/  HADD2.F32 R14, -RZ, R3.H0_H0 ;  /* 0x20000003ff0e7230 */ /* 0x020fe20000004100 */
[----:B------:R-:W-:Y:S01]  /*2880*/  ISETP.GT.AND P2, PT, R0, 0x8, P2 ;  /* 0x000000080000780c */ /* 0x000fe20001744270 */
[----:B------:R-:W-:Y:S01]  /*2890*/  IMAD.WIDE.U32 R10, R20, R76, R10 ;  /* 0x0000004c140a7225 */ /* 0x000fe200078e000a */
[----:B------:R-:W-:-:S03]  /*28a0*/  PRMT R18, R3, 0x7610, R18 ;  /* 0x0000761003127816 */ /* 0x000fc60000000012 */
[----:B------:R-:W-:Y:S01]  /*28b0*/  FMUL R14, R14, R57 ;  /* 0x000000390e0e7220 */ /* 0x000fe20000400000 */
[----:B------:R-:W-:Y:S01]  /*28c0*/  IMAD.IADD R75, R75, 0x1, R11 ;  /* 0x000000014b4b7824 */ /* 0x000fe200078e020b */
[----:B------:R-:W-:Y:S02]  /*28d0*/  IADD3 R8, P1, R8, R10, RZ ;  /* 0x0000000a08087210 */ /* 0x000fe40007f3e0ff */
[----:B------:R-:W-:-:S03]  /*28e0*/  FFMA R25, R25, R56, R14 ;  /* 0x0000003819197223 */ /* 0x000fc6000000000e */
[----:B------:R-:W-:Y:S01]  /*28f0*/  IMAD.X R9, R75, 0x1, R9, P1 ;  /* 0x000000014b097824 */ /* 0x000fe200008e0609 */
[C---:B------:R-:W-:Y:S02]  /*2900*/  LEA R14, P1, R8.reuse, R78, 0x1 ;  /* 0x0000004e080e7211 */ /* 0x040fe400078208ff */
[----:B------:R-:W-:Y:S02]  /*2910*/  F2FP.F16.F32.PACK_AB R25, RZ, R25 ;  /* 0x00000019ff19723e */ /* 0x000fe400000000ff */
[----:B------:R-:W-:-:S03]  /*2920*/  LEA.HI.X R15, R8, R79, R9, 0x1, P1 ;  /* 0x0000004f080f7211 */ /* 0x000fc600008f0c09 */
[----:B------:R1:W-:Y:S04]  /*2930*/  @P3 STG.E.U16 desc[UR36][R6.64+0x2], R25 ;  /* 0x0000021906003986 */ /* 0x0003e8000c101524 */
[----:B------:R-:W2:Y:S01]  /*2940*/  @P2 LDG.E.LTC128B.U16 R18, desc[UR36][R14.64] ;  /* 0x000000240e122981 */ /* 0x000ea2000c1e1520 */
[----:B------:R-:W-:Y:S01]  /*2950*/  IADD3 R12, P1, P3, R60, R10, R12 ;  /* 0x0000000a3c0c7210 */ /* 0x000fe20007b3e00c */
[----:B------:R-:W-:Y:S01]  /*2960*/  BSSY B1, `(.L_x_36) ;  /* 0x0000011000017945 */ /* 0x000fe20003800000 */
[C---:B------:R-:W-:Y:S02]  /*2970*/  SHF.L.U64.HI R11, R62.reuse, 0x1, R63 ;  /* 0x000000013e0b7819 */ /* 0x040fe4000001023f */
[----:B------:R-:W-:Y:S02]  /*2980*/  IADD3.X R13, R61, R75, R13, P1, P3 ;  /* 0x0000004b3d0d7210 */ /* 0x000fe40000fe640d */
[----:B------:R-:W-:-:S02]  /*2990*/  LEA R10, P1, R62, R6, 0x1 ;  /* 0x000000063e0a7211 */ /* 0x000fc400078208ff */
[----:B------:R-:W-:Y:S01]  /*29a0*/  ISETP.GT.AND P0, PT, R0, 0x8, P0 ;  /* 0x000000080000780c */ /* 0x000fe20000704270 */
[----:B------:R-:W-:-:S04]  /*29b0*/  IMAD.WIDE.U32 R12, R19, R74, R12 ;  /* 0x0000004a130c7225 */ /* 0x000fc800078e000c */
[----:B------:R-:W-:Y:S02]  /*29c0*/  IMAD.X R11, R11, 0x1, R7, P1 ;  /* 0x000000010b0b7824 */ /* 0x000fe400008e0607 */
[----:B------:R-:W-:Y:S02]  /*29d0*/  IMAD.IADD R9, R71, 0x1, R13 ;  /* 0x0000000147097824 */ /* 0x000fe400078e020d */
[----:B--2---:R-:W-:-:S05]  /*29e0*/  HADD2.F32 R8, -RZ, R18.H0_H0 ;  /* 0x20000012ff087230 */ /* 0x004fca0000004100 */
[----:B------:R-:W-:Y:S01]  /*29f0*/  FMUL R3, R8, R57 ;  /* 0x0000003908037220 */ /* 0x000fe20000400000 */
[----:B------:R-:W-:-:S03]  /*2a00*/  LEA R8, P3, R12, R78, 0x1 ;  /* 0x0000004e0c087211 */ /* 0x000fc600078608ff */
[----:B------:R-:W-:Y:S01]  /*2a10*/  FFMA R3, R26, R56, R3 ;  /* 0x000000381a037223 */ /* 0x000fe20000000003 */
[----:B------:R-:W-:-:S04]  /*2a20*/  LEA.HI.X R9, R12, R79, R9, 0x1, P3 ;  /* 0x0000004f0c097211 */ /* 0x000fc800018f0c09 */
[----:B------:R-:W-:-:S05]  /*2a30*/  F2FP.F16.F32.PACK_AB R3, RZ, R3 ;  /* 0x00000003ff03723e */ /* 0x000fca00000000ff */
[----:B------:R1:W-:Y:S01]  /*2a40*/  @P2 STG.E.U16 desc[UR36][R10.64], R3 ;  /* 0x000000030a002986 */ /* 0x0003e2000c101524 */
[----:B------:R-:W-:Y:S05]  /*2a50*/  @!P0 BRA `(.L_x_37) ;  /* 0x0000000000048947 */ /* 0x000fea0003800000 */
[----:B------:R2:W5:Y:S02]  /*2a60*/  LDG.E.LTC128B.U16 R18, desc[UR36][R8.64+0x2] ;  /* 0x0000022408127981 */ /* 0x000564000c1e1520 */
.L_x_37:
[----:B------:R-:W-:Y:S05]  /*2a70*/  BSYNC B1 ;  /* 0x0000000000017941 */ /* 0x000fea0003800000 */
.L_x_36:
[----:B-----5:R-:W-:Y:S01]  /*2a80*/  HADD2.F32 R12, -RZ, R18.H0_H0 ;  /* 0x20000012ff0c7230 */ /* 0x020fe20000004100 */
[----:B------:R-:W-:Y:S01]  /*2a90*/  ISETP.GT.AND P1, PT, R22, 0x8, PT ;  /* 0x000000081600780c */ /* 0x000fe20003f24270 */
[----:B------:R-:W-:Y:S03]  /*2aa0*/  BSSY B1, `(.L_x_38) ;  /* 0x0000008000017945 */ /* 0x000fe60003800000 */
[----:B------:R-:W-:Y:S01]  /*2ab0*/  FMUL R12, R12, R57 ;  /* 0x000000390c0c7220 */ /* 0x000fe20000400000 */
[----:B------:R-:W-:-:S03]  /*2ac0*/  ISETP.GT.AND P2, PT, R0, RZ, P1 ;  /* 0x000000ff0000720c */ /* 0x000fc60000f44270 */
[----:B------:R-:W-:-:S05]  /*2ad0*/  FFMA R12, R27, R56, R12 ;  /* 0x000000381b0c7223 */ /* 0x000fca000000000c */
[----:B------:R-:W-:-:S05]  /*2ae0*/  F2FP.F16.F32.PACK_AB R12, RZ, R12 ;  /* 0x0000000cff0c723e */ /* 0x000fca00000000ff */
[----:B------:R3:W-:Y:S01]  /*2af0*/  @P0 STG.E.U16 desc[UR36][R10.64+0x2], R12 ;  /* 0x0000020c0a000986 */ /* 0x0007e2000c101524 */
[----:B------:R-:W-:Y:S05]  /*2b00*/  @!P2 BRA `(.L_x_39) ;  /* 0x000000000004a947 */ /* 0x000fea0003800000 */
[----:B------:R4:W5:Y:S02]  /*2b10*/  LDG.E.LTC128B.U16 R18, desc[UR36][R4.64+0x10] ;  /* 0x0000102404127981 */ /* 0x000964000c1e1520 */
.L_x_39:
[----:B------:R-:W-:Y:S05]  /*2b20*/  BSYNC B1 ;  /* 0x0000000000017941 */ /* 0x000fea0003800000 */
.L_x_38:
[----:B---3-5:R-:W-:Y:S01]  /*2b30*/  HADD2.F32 R12, -RZ, R18.H0_H0 ;  /* 0x20000012ff0c7230 */ /* 0x028fe20000004100 */
[----:B------:R-:W-:Y:S01]  /*2b40*/  ISETP.GT.AND P0, PT, R22, 0x9, PT ;  /* 0x000000091600780c */ /* 0x000fe20003f04270 */
[----:B------:R-:W-:Y:S03]  /*2b50*/  BSSY B1, `(.L_x_40) ;  /* 0x0000008000017945 */ /* 0x000fe60003800000 */
[----:B-1----:R-:W-:Y:S01]  /*2b60*/  FMUL R3, R12, R57 ;  /* 0x000000390c037220 */ /* 0x002fe20000400000 */
[----:B------:R-:W-:-:S03]  /*2b70*/  ISETP.GT.AND P3, PT, R0, RZ, P0 ;  /* 0x000000ff0000720c */ /* 0x000fc60000764270 */
[----:B------:R-:W-:-:S05]  /*2b80*/  FFMA R3, R28, R56, R3 ;  /* 0x000000381c037223 */ /* 0x000fca0000000003 */
[----:B------:R-:W-:-:S05]  /*2b90*/  F2FP.F16.F32.PACK_AB R3, RZ, R3 ;  /* 0x00000003ff03723e */ /* 0x000fca00000000ff */
[----:B------:R1:W-:Y:S01]  /*2ba0*/  @P2 STG.E.U16 desc[UR36][R6.64+0x10], R3 ;  /* 0x0000100306002986 */ /* 0x0003e2000c101524 */
[----:B------:R-:W-:Y:S05]  /*2bb0*/  @!P3 BRA `(.L_x_41) ;  /* 0x000000000004b947 */ /* 0x000fea0003800000 */
[----:B------:R3:W5:Y:S02]  /*2bc0*/  LDG.E.LTC128B.U16 R18, desc[UR36][R4.64+0x12] ;  /* 0x0000122404127981 */ /* 0x000764000c1e1520 */
.L_x_41:
[----:B------:R-:W-:Y:S05]  /*2bd0*/  BSYNC B1 ;  /* 0x0000000000017941 */ /* 0x000fea0003800000 */
.L_x_40:
[----:B-----5:R-:W-:Y:S01]  /*2be0*/  HADD2.F32 R12, -RZ, R18.H0_H0 ;  /* 0x20000012ff0c7230 */ /* 0x020fe20000004100 */
[----:B------:R-:W-:Y:S01]  /*2bf0*/  ISETP.GT.AND P1, PT, R0, 0x8, P1 ;  /* 0x000000080000780c */ /* 0x000fe20000f24270 */
[----:B------:R-:W-:Y:S03]  /*2c00*/  BSSY B1, `(.L_x_42) ;  /* 0x0000007000017945 */ /* 0x000fe60003800000 */
[----:B------:R-:W-:-:S04]  /*2c10*/  FMUL R12, R12, R57 ;  /* 0x000000390c0c7220 */ /* 0x000fc80000400000 */
[----:B------:R-:W-:-:S05]  /*2c20*/  FFMA R12, R29, R56, R12 ;  /* 0x000000381d0c7223 */ /* 0x000fca000000000c */
[----:B------:R-:W-:-:S05]  /*2c30*/  F2FP.F16.F32.PACK_AB R12, RZ, R12 ;  /* 0x0000000cff0c723e */ /* 0x000fca00000000ff */
[----:B------:R0:W-:Y:S01]  /*2c40*/  @P3 STG.E.U16 desc[UR36][R6.64+0x12], R12 ;  /* 0x0000120c06003986 */ /* 0x0001e2000c101524 */
[----:B------:R-:W-:Y:S05]  /*2c50*/  @!P1 BRA `(.L_x_43) ;  /* 0x0000000000049947 */ /* 0x000fea0003800000 */
[----:B------:R0:W5:Y:S02]  /*2c60*/  LDG.E.LTC128B.U16 R18, desc[UR36][R8.64+0x10] ;  /* 0x0000102408127981 */ /* 0x000164000c1e1520 */
.L_x_43:
[----:B------:R-:W-:Y:S05]  /*2c70*/  BSYNC B1 ;  /* 0x0000000000017941 */ /* 0x000fea0003800000 */
.L_x_42:
[----:B0----5:R-:W-:Y:S01]  /*2c80*/  HADD2.F32 R12, -RZ, R18.H0_H0 ;  /* 0x20000012ff0c7230 */ /* 0x021fe20000004100 */
[----:B------:R-:W-:Y:S01]  /*2c90*/  ISETP.GT.AND P0, PT, R0, 0x8, P0 ;  /* 0x000000080000780c */ /* 0x000fe20000704270 */
[----:B------:R-:W-:Y:S03]  /*2ca0*/  BSSY B1, `(.L_x_44) ;  /* 0x0000007000017945 */ /* 0x000fe60003800000 */
[----:B-1----:R-:W-:-:S04]  /*2cb0*/  FMUL R3, R12, R57 ;  /* 0x000000390c037220 */ /* 0x002fc80000400000 */
[----:B------:R-:W-:-:S05]  /*2cc0*/  FFMA R3, R30, R56, R3 ;  /* 0x000000381e037223 */ /* 0x000fca0000000003 */
[----:B------:R-:W-:-:S05]  /*2cd0*/  F2FP.F16.F32.PACK_AB R3, RZ, R3 ;  /* 0x00000003ff03723e */ /* 0x000fca00000000ff */
[----:B------:R0:W-:Y:S01]  /*2ce0*/  @P1 STG.E.U16 desc[UR36][R10.64+0x10], R3 ;  /* 0x000010030a001986 */ /* 0x0001e2000c101524 */
[----:B------:R-:W-:Y:S05]  /*2cf0*/  @!P0 BRA `(.L_x_45) ;  /* 0x0000000000048947 */ /* 0x000fea0003800000 */
[----:B------:R1:W5:Y:S02]  /*2d00*/  LDG.E.LTC128B.U16 R18, desc[UR36][R8.64+0x12] ;  /* 0x0000122408127981 */ /* 0x000364000c1e1520 */
.L_x_45:
[----:B------:R-:W-:Y:S05]  /*2d10*/  BSYNC B1 ;  /* 0x0000000000017941 */ /* 0x000fea0003800000 */
.L_x_44:
        /* <DEDUP_REMOVED lines=10> */
.L_x_47:
[----:B------:R-:W-:Y:S05]  /*2dc0*/  BSYNC B1 ;  /* 0x0000000000017941 */ /* 0x000fea0003800000 */
.L_x_46:
[----:B0----5:R-:W-:Y:S01]  /*2dd0*/  HADD2.F32 R12, -RZ, R18.H0_H0 ;  /* 0x20000012ff0c7230 */ /* 0x021fe20000004100 */
        /* <DEDUP_REMOVED lines=9> */
.L_x_49:
[----:B------:R-:W-:Y:S05]  /*2e70*/  BSYNC B1 ;  /* 0x0000000000017941 */ /* 0x000fea0003800000 */
.L_x_48:
        /* <DEDUP_REMOVED lines=9> */
.L_x_51:
[----:B------:R-:W-:Y:S05]  /*2f10*/  BSYNC B1 ;  /* 0x0000000000017941 */ /* 0x000fea0003800000 */
.L_x_50:
[----:B0----5:R-:W-:Y:S01]  /*2f20*/  HADD2.F32 R12, -RZ, R18.H0_H0 ;  /* 0x20000012ff0c7230 */ /* 0x021fe20000004100 */
        /* <DEDUP_REMOVED lines=8> */
.L_x_53:
[----:B------:R-:W-:Y:S05]  /*2fb0*/  BSYNC B1 ;  /* 0x0000000000017941 */ /* 0x000fea0003800000 */
.L_x_52:
        /* <DEDUP_REMOVED lines=10> */
.L_x_55:
[----:B------:R-:W-:Y:S05]  /*3060*/  BSYNC B1 ;  /* 0x0000000000017941 */ /* 0x000fea0003800000 */
.L_x_54:
        /* <DEDUP_REMOVED lines=10> */
.L_x_57:
[----:B------:R-:W-:Y:S05]  /*3110*/  BSYNC B1 ;  /* 0x0000000000017941 */ /* 0x000fea0003800000 */
.L_x_56:
        /* <DEDUP_REMOVED lines=9> */
.L_x_59:
[----:B------:R-:W-:Y:S05]  /*31b0*/  BSYNC B1 ;  /* 0x0000000000017941 */ /* 0x000fea0003800000 */
.L_x_58:
        /* <DEDUP_REMOVED lines=9> */
.L_x_61:
[----:B------:R-:W-:Y:S05]  /*3250*/  BSYNC B1 ;  /* 0x0000000000017941 */ /* 0x000fea0003800000 */
.L_x_60:
        /* <DEDUP_REMOVED lines=10> */
.L_x_63:
[----:B------:R-:W-:Y:S05]  /*3300*/  BSYNC B1 ;  /* 0x0000000000017941 */ /* 0x000fea0003800000 */
.L_x_62:
        /* <DEDUP_REMOVED lines=10> */
.L_x_65:
[----:B------:R-:W-:Y:S05]  /*33b0*/  BSYNC B1 ;  /* 0x0000000000017941 */ /* 0x000fea0003800000 */
.L_x_64:
        /* <DEDUP_REMOVED lines=9> */
.L_x_67:
[----:B------:R-:W-:Y:S05]  /*3450*/  BSYNC B1 ;  /* 0x0000000000017941 */ /* 0x000fea0003800000 */
.L_x_66:
        /* <DEDUP_REMOVED lines=9> */
.L_x_69:
[----:B------:R-:W-:Y:S05]  /*34f0*/  BSYNC B1 ;  /* 0x0000000000017941 */ /* 0x000fea0003800000 */
.L_x_68:
        /* <DEDUP_REMOVED lines=10> */
.L_x_71:
[----:B------:R-:W-:Y:S05]  /*35a0*/  BSYNC B1 ;  /* 0x0000000000017941 */ /* 0x000fea0003800000 */
.L_x_70:
        /* <DEDUP_REMOVED lines=10> */
.L_x_73:
[----:B------:R-:W-:Y:S05]  /*3650*/  BSYNC B1 ;  /* 0x0000000000017941 */ /* 0x000fea0003800000 */
.L_x_72:
        /* <DEDUP_REMOVED lines=9> */
.L_x_75:
[----:B------:R-:W-:Y:S05]  /*36f0*/  BSYNC B1 ;  /* 0x0000000000017941 */ /* 0x000fea0003800000 */
.L_x_74:
        /* <DEDUP_REMOVED lines=9> */
.L_x_77:
[----:B------:R-:W-:Y:S05]  /*3790*/  BSYNC B1 ;  /* 0x0000000000017941 */ /* 0x000fea0003800000 */
.L_x_76:
        /* <DEDUP_REMOVED lines=10> */
.L_x_79:
[----:B------:R-:W-:Y:S05]  /*3840*/  BSYNC B1 ;  /* 0x0000000000017941 */ /* 0x000fea0003800000 */
.L_x_78:
        /* <DEDUP_REMOVED lines=10> */
.L_x_81:
[----:B------:R-:W-:Y:S05]  /*38f0*/  BSYNC B1 ;  /* 0x0000000000017941 */ /* 0x000fea0003800000 */
.L_x_80:
        /* <DEDUP_REMOVED lines=9> */
.L_x_83:
[----:B------:R-:W-:Y:S05]  /*3990*/  BSYNC B1 ;  /* 0x0000000000017941 */ /* 0x000fea0003800000 */
.L_x_82:
        /* <DEDUP_REMOVED lines=9> */
.L_x_85:
[----:B------:R-:W-:Y:S05]  /*3a30*/  BSYNC B1 ;  /* 0x0000000000017941 */ /* 0x000fea0003800000 */
.L_x_84:
        /* <DEDUP_REMOVED lines=10> */
.L_x_87:
[----:B------:R-:W-:Y:S05]  /*3ae0*/  BSYNC B1 ;  /* 0x0000000000017941 */ /* 0x000fea0003800000 */
.L_x_86:
        /* <DEDUP_REMOVED lines=10> */
.L_x_89:
[----:B------:R-:W-:Y:S05]  /*3b90*/  BSYNC B1 ;  /* 0x0000000000017941 */ /* 0x000fea0003800000 */
.L_x_88:
[----:B0--345:R-:W-:Y:S01]  /*3ba0*/  HADD2.F32 R4, -RZ, R18.H0_H0 ;  /* 0x20000012ff047230 */ /* 0x039fe20000004100 */
        /* <DEDUP_REMOVED lines=8> */
.L_x_91:
[----:B------:R-:W-:Y:S05]  /*3c30*/  BSYNC B1 ;  /* 0x0000000000017941 */ /* 0x000fea0003800000 */
.L_x_90:
[----:B0----5:R-:W-:Y:S01]  /*3c40*/  HADD2.F32 R4, -RZ, R18.H0_H0 ;  /* 0x20000012ff047230 */ /* 0x021fe20000004100 */
[----:B------:R-:W-:Y:S01]  /*3c50*/  ISETP.GT.AND P0, PT, R0, 0x8, P0 ;  /* 0x000000080000780c */ /* 0x000fe20000704270 */
[----:B------:R-:W-:Y:S01]  /*3c60*/  @P1 IMAD.MOV.U32 R5, RZ, RZ, R11 ;  /* 0x000000ffff051224 */ /* 0x000fe200078e000b */
[----:B------:R-:W-:Y:S02]  /*3c70*/  BSSY B1, `(.L_x_92) ;  /* 0x0000008000017945 */ /* 0x000fe40003800000 */
[----:B------:R-:W-:Y:S01]  /*3c80*/  FMUL R3, R4, R57 ;  /* 0x0000003904037220 */ /* 0x000fe20000400000 */
[----:B------:R-:W-:-:S03]  /*3c90*/  @P1 IMAD.MOV.U32 R4, RZ, RZ, R10 ;  /* 0x000000ffff041224 */ /* 0x000fc600078e000a */
[----:B------:R-:W-:-:S05]  /*3ca0*/  FFMA R3, R54, R56, R3 ;  /* 0x0000003836037223 */ /* 0x000fca0000000003 */
[----:B------:R-:W-:-:S05]  /*3cb0*/  F2FP.F16.F32.PACK_AB R3, RZ, R3 ;  /* 0x00000003ff03723e */ /* 0x000fca00000000ff */
[----:B------:R0:W-:Y:S01]  /*3cc0*/  @P1 STG.E.U16 desc[UR36][R4.64+0x70], R3 ;  /* 0x0000700304001986 */ /* 0x0001e2000c101524 */
[----:B------:R-:W-:Y:S05]  /*3cd0*/  @!P0 BRA `(.L_x_93) ;  /* 0x0000000000048947 */ /* 0x000fea0003800000 */
[----:B------:R4:W5:Y:S02]  /*3ce0*/  LDG.E.LTC128B.U16 R18, desc[UR36][R8.64+0x72] ;  /* 0x0000722408127981 */ /* 0x000964000c1e1520 */
.L_x_93:
[----:B------:R-:W-:Y:S05]  /*3cf0*/  BSYNC B1 ;  /* 0x0000000000017941 */ /* 0x000fea0003800000 */
.L_x_92:
[----:B------:R-:W-:Y:S05]  /*3d00*/  @!P0 BRA `(.L_x_94) ;  /* 0x0000000800708947 */ /* 0x000fea0003800000 */
[----:B-----5:R-:W-:-:S05]  /*3d10*/  HADD2.F32 R18, -RZ, R18.H0_H0 ;  /* 0x20000012ff127230 */ /* 0x020fca0000004100 */
[----:B------:R-:W-:-:S04]  /*3d20*/  FMUL R18, R18, R57 ;  /* 0x0000003912127220 */ /* 0x000fc80000400000 */
[----:B------:R-:W-:-:S05]  /*3d30*/  FFMA R18, R55, R56, R18 ;  /* 0x0000003837127223 */ /* 0x000fca0000000012 */
[----:B------:R-:W-:-:S05]  /*3d40*/  F2FP.F16.F32.PACK_AB R18, RZ, R18 ;  /* 0x00000012ff12723e */ /* 0x000fca00000000ff */
[----:B------:R0:W-:Y:S01]  /*3d50*/  STG.E.U16 desc[UR36][R10.64+0x72], R18 ;  /* 0x000072120a007986 */ /* 0x0001e2000c101524 */
[----:B------:R-:W-:Y:S05]  /*3d60*/  BRA `(.L_x_94) ;  /* 0x0000000800587947 */ /* 0x000fea0003800000 */
.L_x_33:
[----:B------:R-:W-:Y:S01]  /*3d70*/  ISETP.GT.AND P3, PT, R22, 0x1, PT ;  /* 0x000000011600780c */ /* 0x000fe20003f64270 */
[----:B------:R-:W-:Y:S01]  /*3d80*/  ULDC.64 UR4, c[0x0][0x5c0] ;  /* 0x0001700000047ab9 */ /* 0x000fe20000000a00 */
[-C--:B------:R-:W-:Y:S01]  /*3d90*/  FMUL R24, R24, R56.reuse ;  /* 0x0000003818187220 */ /* 0x080fe20000400000 */
[----:B------:R-:W-:Y:S01]  /*3da0*/  LEA R4, P4, R70, UR4, 0x1 ;  /* 0x0000000446047c11 */ /* 0x000fe2000f8808ff */
[-C--:B------:R-:W-:Y:S01]  /*3db0*/  FMUL R25, R25, R56.reuse ;  /* 0x0000003819197220 */ /* 0x080fe20000400000 */
[----:B------:R-:W-:Y:S01]  /*3dc0*/  ISETP.GT.AND P0, PT, R0, RZ, P3 ;  /* 0x000000ff0000720c */ /* 0x000fe20001f04270 */
[----:B------:R-:W-:Y:S01]  /*3dd0*/  FMUL R26, R26, R56 ;  /* 0x000000381a1a7220 */ /* 0x000fe20000400000 */
[----:B------:R-:W-:Y:S01]  /*3de0*/  F2FP.F16.F32.PACK_AB R24, RZ, R24 ;  /* 0x00000018ff18723e */ /* 0x000fe200000000ff */
[-C--:B------:R-:W-:Y:S01]  /*3df0*/  FMUL R27, R27, R56.reuse ;  /* 0x000000381b1b7220 */ /* 0x080fe20000400000 */
[----:B------:R-:W-:Y:S01]  /*3e00*/  LEA.HI.X R5, R70, UR5, R7, 0x1, P4 ;  /* 0x0000000546057c11 */ /* 0x000fe2000a0f0c07 */
[-C--:B------:R-:W-:Y:S01]  /*3e10*/  FMUL R28, R28, R56.reuse ;  /* 0x000000381c1c7220 */ /* 0x080fe20000400000 */
[----:B------:R-:W-:Y:S01]  /*3e20*/  F2FP.F16.F32.PACK_AB R25, RZ, R25 ;  /* 0x00000019ff19723e */ /* 0x000fe200000000ff */
[-C--:B------:R-:W-:Y:S01]  /*3e30*/  FMUL R29, R29, R56.reuse ;  /* 0x000000381d1d7220 */ /* 0x080fe20000400000 */
[----:B------:R-:W-:Y:S01]  /*3e40*/  ISETP.GT.AND P2, PT, R0, 0x8, P2 ;  /* 0x000000080000780c */ /* 0x000fe20001744270 */
[----:B------:R-:W-:Y:S01]  /*3e50*/  @P1 STG.E.U16 desc[UR36][R4.64], R24 ;  /* 0x0000001804001986 */ /* 0x000fe2000c101524 */
[----:B------:R-:W-:Y:S01]  /*3e60*/  ISETP.GT.AND P1, PT, R22, 0x8, PT ;  /* 0x000000081600780c */ /* 0x000fe20003f24270 */
[----:B------:R-:W-:Y:S01]  /*3e70*/  FMUL R30, R30, R56 ;  /* 0x000000381e1e7220 */ /* 0x000fe20000400000 */
[C---:B------:R-:W-:Y:S01]  /*3e80*/  SHF.L.U64.HI R3, R62.reuse, 0x1, R63 ;  /* 0x000000013e037819 */ /* 0x040fe2000001023f */
[----:B------:R-:W-:Y:S01]  /*3e90*/  @P0 STG.E.U16 desc[UR36][R4.64+0x2], R25 ;  /* 0x0000021904000986 */ /* 0x000fe2000c101524 */
[----:B------:R-:W-:Y:S01]  /*3ea0*/  LEA R6, P5, R62, R4, 0x1 ;  /* 0x000000043e067211 */ /* 0x000fe200078a08ff */
[-C--:B------:R-:W-:Y:S01]  /*3eb0*/  FMUL R31, R31, R56.reuse ;  /* 0x000000381f1f7220 */ /* 0x080fe20000400000 */
[----:B------:R-:W-:Y:S01]  /*3ec0*/  ISETP.GT.AND P3, PT, R0, 0x8, P3 ;  /* 0x000000080000780c */ /* 0x000fe20001f64270 */
[-C--:B------:R-:W-:Y:S01]  /*3ed0*/  FMUL R32, R32, R56.reuse ;  /* 0x0000003820207220 */ /* 0x080fe20000400000 */
[----:B------:R-:W-:Y:S01]  /*3ee0*/  ISETP.GT.AND P0, PT, R22, 0x9, PT ;  /* 0x000000091600780c */ /* 0x000fe20003f04270 */
[----:B------:R-:W-:Y:S01]  /*3ef0*/  IMAD.X R7, R3, 0x1, R5, P5 ;  /* 0x0000000103077824 */ /* 0x000fe200028e0605 */
[----:B------:R-:W-:Y:S01]  /*3f00*/  ISETP.GT.AND P4, PT, R0, RZ, P1 ;  /* 0x000000ff0000720c */ /* 0x000fe20000f84270 */
[----:B------:R-:W-:Y:S01]  /*3f10*/  FMUL R33, R33, R56 ;  /* 0x0000003821217220 */ /* 0x000fe20000400000 */
[----:B------:R-:W-:Y:S01]  /*3f20*/  F2FP.F16.F32.PACK_AB R26, RZ, R26 ;  /* 0x0000001aff1a723e */ /* 0x000fe200000000ff */
[-C--:B------:R-:W-:Y:S01]  /*3f30*/  FMUL R34, R34, R56.reuse ;  /* 0x0000003822227220 */ /* 0x080fe20000400000 */
[----:B------:R-:W-:Y:S01]  /*3f40*/  ISETP.GT.AND P5, PT, R0, RZ, P0 ;  /* 0x000000ff0000720c */ /* 0x000fe200007a4270 */
[----:B------:R-:W-:Y:S01]  /*3f50*/  FMUL R35, R35, R56 ;  /* 0x0000003823237220 */ /* 0x000fe20000400000 */
[----:B------:R-:W-:Y:S01]  /*3f60*/  F2FP.F16.F32.PACK_AB R27, RZ, R27 ;  /* 0x0000001bff1b723e */ /* 0x000fe200000000ff */
[----:B------:R-:W-:Y:S01]  /*3f70*/  @P2 STG.E.U16 desc[UR36][R6.64], R26 ;  /* 0x0000001a06002986 */ /* 0x000fe2000c101524 */
[----:B------:R-:W-:Y:S01]  /*3f80*/  F2FP.F16.F32.PACK_AB R28, RZ, R28 ;  /* 0x0000001cff1c723e */ /* 0x000fe200000000ff */
[-C--:B------:R-:W-:Y:S01]  /*3f90*/  FMUL R36, R36, R56.reuse ;  /* 0x0000003824247220 */ /* 0x080fe20000400000 */
[----:B------:R-:W-:Y:S01]  /*3fa0*/  ISETP.GT.AND P2, PT, R0, 0x8, P1 ;  /* 0x000000080000780c */ /* 0x000fe20000f44270 */
[----:B------:R-:W-:Y:S01]  /*3fb0*/  @P3 STG.E.U16 desc[UR36][R6.64+0x2], R27 ;  /* 0x0000021b06003986 */ /* 0x000fe2000c101524 */
[----:B------:R-:W-:Y:S01]  /*3fc0*/  ISETP.GT.AND P1, PT, R22, 0x10, PT ;  /* 0x000000101600780c */ /* 0x000fe20003f24270 */
[-C--:B------:R-:W-:Y:S01]  /*3fd0*/  FMUL R37, R37, R56.reuse ;  /* 0x0000003825257220 */ /* 0x080fe20000400000 */
[----:B------:R-:W-:Y:S01]  /*3fe0*/  F2FP.F16.F32.PACK_AB R29, RZ, R29 ;  /* 0x0000001dff1d723e */ /* 0x000fe200000000ff */
[----:B------:R-:W-:Y:S01]  /*3ff0*/  @P4 STG.E.U16 desc[UR36][R4.64+0x10], R28 ;  /* 0x0000101c04004986 */ /* 0x000fe2000c101524 */
[----:B------:R-:W-:Y:S01]  /*4000*/  ISETP.GT.AND P3, PT, R0, 0x8, P0 ;  /* 0x000000080000780c */ /* 0x000fe20000764270 */
[-C--:B------:R-:W-:Y:S01]  /*4010*/  FMUL R38, R38, R56.reuse ;  /* 0x0000003826267220 */ /* 0x080fe20000400000 */
[----:B------:R-:W-:Y:S01]  /*4020*/  ISETP.GT.AND P0, PT, R22, 0x11, PT ;  /* 0x000000111600780c */ /* 0x000fe20003f04270 */
[----:B------:R-:W-:Y:S01]  /*4030*/  @P5 STG.E.U16 desc[UR36][R4.64+0x12], R29 ;  /* 0x0000121d04005986 */ /* 0x000fe2000c101524 */
        /* <DEDUP_REMOVED lines=40> */
[C---:B------:R-:W-:Y:S01]  /*42c0*/  ISETP.GT.AND P4, PT, R0.reuse, RZ, P1 ;  /* 0x000000ff0000720c */ /* 0x040fe20000f84270 */
[-C--:B------:R-:W-:Y:S01]  /*42d0*/  FMUL R51, R51, R56.reuse ;  /* 0x0000003833337220 */ /* 0x080fe20000400000 */
[----:B------:R-:W-:Y:S01]  /*42e0*/  ISETP.GT.AND P5, PT, R0, RZ, P0 ;  /* 0x000000ff0000720c */ /* 0x000fe200007a4270 */
[----:B------:R-:W-:Y:S01]  /*42f0*/  FMUL R52, R52, R56 ;  /* 0x0000003834347220 */ /* 0x000fe20000400000 */
[----:B------:R-:W-:Y:S01]  /*4300*/  F2FP.F16.F32.PACK_AB R38, RZ, R38 ;  /* 0x00000026ff26723e */ /* 0x000fe200000000ff */
[-C--:B------:R-:W-:Y:S01]  /*4310*/  FMUL R53, R53, R56.reuse ;  /* 0x0000003835357220 */ /* 0x080fe20000400000 */
[----:B------:R-:W-:Y:S01]  /*4320*/  F2FP.F16.F32.PACK_AB R39, RZ, R39 ;  /* 0x00000027ff27723e */ /* 0x000fe200000000ff */
[----:B------:R-:W-:Y:S01]  /*4330*/  FMUL R54, R54, R56 ;  /* 0x0000003836367220 */ /* 0x000fe20000400000 */
[----:B------:R-:W-:Y:S01]  /*4340*/  F2FP.F16.F32.PACK_AB R40, RZ, R40 ;  /* 0x00000028ff28723e */ /* 0x000fe200000000ff */
[----:B------:R-:W-:Y:S01]  /*4350*/  @P2 STG.E.U16 desc[UR36][R6.64+0x30], R38 ;  /* 0x0000302606002986 */ /* 0x000fe2000c101524 */
[----:B------:R-:W-:Y:S01]  /*4360*/  F2FP.F16.F32.PACK_AB R41, RZ, R41 ;  /* 0x00000029ff29723e */ /* 0x000fe200000000ff */
[----:B------:R-:W-:Y:S01]  /*4370*/  FMUL R55, R55, R56 ;  /* 0x0000003837377220 */ /* 0x000fe20000400000 */
[C---:B------:R-:W-:Y:S01]  /*4380*/  ISETP.GT.AND P1, PT, R0.reuse, 0x8, P1 ;  /* 0x000000080000780c */ /* 0x040fe20000f24270 */
[----:B------:R-:W-:Y:S01]  /*4390*/  @P3 STG.E.U16 desc[UR36][R6.64+0x32], R39 ;  /* 0x0000322706003986 */ /* 0x000fe2000c101524 */
[----:B------:R-:W-:-:S02]  /*43a0*/  ISETP.GT.AND P2, PT, R0, 0x8, P0 ;  /* 0x000000080000780c */ /* 0x000fc40000744270 */
[----:B------:R-:W-:Y:S01]  /*43b0*/  F2FP.F16.F32.PACK_AB R42, RZ, R42 ;  /* 0x0000002aff2a723e */ /* 0x000fe200000000ff */
[----:B------:R-:W-:Y:S01]  /*43c0*/  @P4 STG.E.U16 desc[UR36][R4.64+0x40], R40 ;  /* 0x0000402804004986 */ /* 0x000fe2000c101524 */
[C---:B------:R-:W-:Y:S02]  /*43d0*/  ISETP.GT.AND P4, PT, R22.reuse, 0x28, PT ;  /* 0x000000281600780c */ /* 0x040fe40003f84270 */
[----:B------:R-:W-:Y:S01]  /*43e0*/  ISETP.GT.AND P0, PT, R22, 0x29, PT ;  /* 0x000000291600780c */ /* 0x000fe20003f04270 */
[----:B------:R-:W-:Y:S01]  /*43f0*/  @P5 STG.E.U16 desc[UR36][R4.64+0x42], R41 ;  /* 0x0000422904005986 */ /* 0x000fe2000c101524 */
[----:B------:R-:W-:Y:S02]  /*4400*/  ISETP.GT.AND P5, PT, R0, RZ, P4 ;  /* 0x000000ff0000720c */ /* 0x000fe400027a4270 */
[----:B------:R-:W-:Y:S01]  /*4410*/  F2FP.F16.F32.PACK_AB R43, RZ, R43 ;  /* 0x0000002bff2b723e */ /* 0x000fe200000000ff */
[----:B------:R-:W-:Y:S01]  /*4420*/  @P1 STG.E.U16 desc[UR36][R6.64+0x40], R42 ;  /* 0x0000402a06001986 */ /* 0x000fe2000c101524 */
[----:B------:R-:W-:-:S02]  /*4430*/  F2FP.F16.F32.PACK_AB R44, RZ, R44 ;  /* 0x0000002cff2c723e */ /* 0x000fc400000000ff */
[C---:B------:R-:W-:Y:S01]  /*4440*/  ISETP.GT.AND P3, PT, R0.reuse, RZ, P0 ;  /* 0x000000ff0000720c */ /* 0x040fe20000764270 */
[----:B------:R-:W-:Y:S01]  /*4450*/  @P2 STG.E.U16 desc[UR36][R6.64+0x42], R43 ;  /* 0x0000422b06002986 */ /* 0x000fe2000c101524 */
[C---:B------:R-:W-:Y:S02]  /*4460*/  ISETP.GT.AND P4, PT, R0.reuse, 0x8, P4 ;  /* 0x000000080000780c */ /* 0x040fe40002784270 */
[----:B------:R-:W-:Y:S02]  /*4470*/  F2FP.F16.F32.PACK_AB R45, RZ, R45 ;  /* 0x0000002dff2d723e */ /* 0x000fe400000000ff */
[----:B------:R-:W-:Y:S01]  /*4480*/  F2FP.F16.F32.PACK_AB R46, RZ, R46 ;  /* 0x0000002eff2e723e */ /* 0x000fe200000000ff */
[----:B------:R-:W-:Y:S01]  /*4490*/  @P5 STG.E.U16 desc[UR36][R4.64+0x50], R44 ;  /* 0x0000502c04005986 */ /* 0x000fe2000c101524 */
[----:B------:R-:W-:Y:S02]  /*44a0*/  ISETP.GT.AND P5, PT, R0, 0x8, P0 ;  /* 0x000000080000780c */ /* 0x000fe400007a4270 */
[----:B------:R-:W-:-:S02]  /*44b0*/  F2FP.F16.F32.PACK_AB R47, RZ, R47 ;  /* 0x0000002fff2f723e */ /* 0x000fc400000000ff */
[C---:B------:R-:W-:Y:S01]  /*44c0*/  ISETP.GT.AND P2, PT, R22.reuse, 0x31, PT ;  /* 0x000000311600780c */ /* 0x040fe20003f44270 */
[----:B------:R-:W-:Y:S01]  /*44d0*/  @P3 STG.E.U16 desc[UR36][R4.64+0x52], R45 ;  /* 0x0000522d04003986 */ /* 0x000fe2000c101524 */
[----:B------:R-:W-:Y:S02]  /*44e0*/  ISETP.GT.AND P3, PT, R22, 0x30, PT ;  /* 0x000000301600780c */ /* 0x000fe40003f64270 */
[----:B------:R-:W-:Y:S01]  /*44f0*/  F2FP.F16.F32.PACK_AB R48, RZ, R48 ;  /* 0x00000030ff30723e */ /* 0x000fe200000000ff */
[----:B------:R-:W-:Y:S01]  /*4500*/  @P4 STG.E.U16 desc[UR36][R6.64+0x50], R46 ;  /* 0x0000502e06004986 */ /* 0x000fe2000c101524 */
[C---:B------:R-:W-:Y:S02]  /*4510*/  ISETP.GT.AND P4, PT, R0.reuse, RZ, P2 ;  /* 0x000000ff0000720c */ /* 0x040fe40001784270 */
[----:B------:R-:W-:Y:S01]  /*4520*/  F2FP.F16.F32.PACK_AB R49, RZ, R49 ;  /* 0x00000031ff31723e */ /* 0x000fe200000000ff */
[----:B------:R-:W-:Y:S01]  /*4530*/  @P5 STG.E.U16 desc[UR36][R6.64+0x52], R47 ;  /* 0x0000522f06005986 */ /* 0x000fe2000c101524 */
[----:B------:R-:W-:-:S02]  /*4540*/  ISETP.GT.AND P5, PT, R0, RZ, P3 ;  /* 0x000000ff0000720c */ /* 0x000fc40001fa4270 */
[C---:B------:R-:W-:Y:S02]  /*4550*/  ISETP.GT.AND P1, PT, R22.reuse, 0x38, PT ;  /* 0x000000381600780c */ /* 0x040fe40003f24270 */
[----:B------:R-:W-:Y:S02]  /*4560*/  ISETP.GT.AND P0, PT, R22, 0x39, PT ;  /* 0x000000391600780c */ /* 0x000fe40003f04270 */
[C---:B------:R-:W-:Y:S02]  /*4570*/  ISETP.GT.AND P3, PT, R0.reuse, 0x8, P3 ;  /* 0x000000080000780c */ /* 0x040fe40001f64270 */
[C---:B------:R-:W-:Y:S02]  /*4580*/  ISETP.GT.AND P2, PT, R0.reuse, 0x8, P2 ;  /* 0x000000080000780c */ /* 0x040fe40001744270 */
[----:B------:R-:W-:Y:S02]  /*4590*/  F2FP.F16.F32.PACK_AB R50, RZ, R50 ;  /* 0x00000032ff32723e */ /* 0x000fe400000000ff */
[----:B------:R-:W-:Y:S01]  /*45a0*/  F2FP.F16.F32.PACK_AB R51, RZ, R51 ;  /* 0x00000033ff33723e */ /* 0x000fe200000000ff */
[----:B------:R-:W-:Y:S01]  /*45b0*/  @P5 STG.E.U16 desc[UR36][R4.64+0x60], R48 ;  /* 0x0000603004005986 */ /* 0x000fe2000c101524 */
[----:B------:R-:W-:-:S02]  /*45c0*/  ISETP.GT.AND P5, PT, R0, RZ, P0 ;  /* 0x000000ff0000720c */ /* 0x000fc400007a4270 */
[C---:B------:R-:W-:Y:S01]  /*45d0*/  ISETP.GT.AND P0, PT, R0.reuse, 0x8, P0 ;  /* 0x000000080000780c */ /* 0x040fe20000704270 */
[----:B------:R-:W-:Y:S01]  /*45e0*/  @P4 STG.E.U16 desc[UR36][R4.64+0x62], R49 ;  /* 0x0000623104004986 */ /* 0x000fe2000c101524 */
[C---:B------:R-:W-:Y:S02]  /*45f0*/  ISETP.GT.AND P4, PT, R0.reuse, RZ, P1 ;  /* 0x000000ff0000720c */ /* 0x040fe40000f84270 */
[----:B------:R-:W-:Y:S01]  /*4600*/  ISETP.GT.AND P1, PT, R0, 0x8, P1 ;  /* 0x000000080000780c */ /* 0x000fe20000f24270 */
[----:B------:R-:W-:Y:S01]  /*4610*/  @P3 STG.E.U16 desc[UR36][R6.64+0x60], R50 ;  /* 0x0000603206003986 */ /* 0x000fe2000c101524 */
[----:B------:R-:W-:Y:S02]  /*4620*/  F2FP.F16.F32.PACK_AB R52, RZ, R52 ;  /* 0x00000034ff34723e */ /* 0x000fe400000000ff */
[----:B------:R-:W-:Y:S01]  /*4630*/  F2FP.F16.F32.PACK_AB R53, RZ, R53 ;  /* 0x00000035ff35723e */ /* 0x000fe200000000ff */
[----:B------:R-:W-:Y:S01]  /*4640*/  @P2 STG.E.U16 desc[UR36][R6.64+0x62], R51 ;  /* 0x0000623306002986 */ /* 0x000fe2000c101524 */
[----:B------:R-:W-:-:S02]  /*4650*/  F2FP.F16.F32.PACK_AB R54, RZ, R54 ;  /* 0x00000036ff36723e */ /* 0x000fc400000000ff */
[----:B------:R-:W-:-:S03]  /*4660*/  F2FP.F16.F32.PACK_AB R55, RZ, R55 ;  /* 0x00000037ff37723e */ /* 0x000fc600000000ff */
[----:B------:R-:W-:Y:S04]  /*4670*/  @P4 STG.E.U16 desc[UR36][R4.64+0x70], R52 ;  /* 0x0000703404004986 */ /* 0x000fe8000c101524 */
[----:B------:R0:W-:Y:S02]  /*4680*/  @P5 STG.E.U16 desc[UR36][R4.64+0x72], R53 ;  /* 0x0000723504005986 */ /* 0x0001e4000c101524 */
[----:B0-----:R-:W-:Y:S02]  /*4690*/  @P1 IMAD.MOV.U32 R4, RZ, RZ, R6 ;  /* 0x000000ffff041224 */ /* 0x001fe400078e0006 */
[----:B------:R-:W-:-:S05]  /*46a0*/  @P1 IMAD.MOV.U32 R5, RZ, RZ, R7 ;  /* 0x000000ffff051224 */ /* 0x000fca00078e0007 */
[----:B------:R0:W-:Y:S04]  /*46b0*/  @P1 STG.E.U16 desc[UR36][R4.64+0x70], R54 ;  /* 0x0000703604001986 */ /* 0x0001e8000c101524 */
[----:B------:R0:W-:Y:S02]  /*46c0*/  @P0 STG.E.U16 desc[UR36][R6.64+0x72], R55 ;  /* 0x0000723706000986 */ /* 0x0001e4000c101524 */
.L_x_94:
[----:B------:R-:W-:Y:S05]  /*46d0*/  BSYNC B0 ;  /* 0x0000000000007941 */ /* 0x000fea0003800000 */
.L_x_32:
[----:B0-----:R-:W2:Y:S01]  /*46e0*/  LDL.64 R4, [R1] ;  /* 0x0000000001047983 */ /* 0x001ea20000100a00 */
[----:B------:R-:W-:Y:S01]  /*46f0*/  ULDC.64 UR4, c[0x0][0x650] ;  /* 0x0001940000047ab9 */ /* 0x000fe20000000a00 */
[----:B------:R-:W-:Y:S02]  /*4700*/  IMAD.U32 R0, RZ, RZ, UR44 ;  /* 0x0000002cff007e24 */ /* 0x000fe4000f8e00ff */
[----:B------:R-:W-:Y:S02]  /*4710*/  IMAD.MOV.U32 R22, RZ, RZ, -0x1 ;  /* 0xffffffffff167424 */ /* 0x000fe400078e00ff */
[----:B------:R0:W-:Y:S01]  /*4720*/  SYNCS.ARRIVE.TRANS64.A1T0 RZ, [R0+UR48], RZ ;  /* 0x000000ff00ff79a7 */ /* 0x0001e20008100030 */
[----:B-----5:R-:W-:Y:S02]  /*4730*/  IMAD.MOV.U32 R18, RZ, RZ, -0x1 ;  /* 0xffffffffff127424 */ /* 0x020fe400078e00ff */
[----:B------:R-:W-:Y:S01]  /*4740*/  IMAD.MOV.U32 R19, RZ, RZ, -0x1 ;  /* 0xffffffffff137424 */ /* 0x000fe200078e00ff */
[----:B0-----:R-:W-:-:S02]  /*4750*/  PRMT R0, RZ, 0x7610, R0 ;  /* 0x00007610ff007816 */ /* 0x001fc40000000000 */
[----:B--2---:R-:W-:-:S05]  /*4760*/  LEA R16, P0, R4, R16, 0x1 ;  /* 0x0000001004107211 */ /* 0x004fca00078008ff */
[----:B------:R-:W-:Y:S01]  /*4770*/  IMAD.X R17, R66, 0x1, R17, P0 ;  /* 0x0000000142117824 */ /* 0x000fe200000e0611 */
[----:B------:R-:W-:-:S04]  /*4780*/  ISETP.GE.U32.AND P0, PT, R16, UR4, PT ;  /* 0x0000000410007c0c */ /* 0x000fc8000bf06070 */
[----:B------:R-:W-:-:S13]  /*4790*/  ISETP.GE.U32.AND.EX P0, PT, R17, UR5, PT, P0 ;  /* 0x0000000511007c0c */ /* 0x000fda000bf06100 */
[----:B------:R-:W-:Y:S05]  /*47a0*/  @P0 BRA `(.L_x_95) ;  /* 0x00000004004c0947 */ /* 0x000fea0003800000 */
[----:B------:R-:W0:Y:S01]  /*47b0*/  LDC.64 R10, c[0x0][0x628] ;  /* 0x00018a00ff0a7b82 */ /* 0x000e220000000a00 */
[----:B------:R-:W2:Y:S01]  /*47c0*/  S2R R12, SR_CTAID.X ;  /* 0x00000000000c7919 */ /* 0x000ea20000002500 */
[----:B-1-34-:R-:W-:Y:S02]  /*47d0*/  IMAD.MOV.U32 R8, RZ, RZ, R16 ;  /* 0x000000ffff087224 */ /* 0x01afe400078e0010 */
[----:B------:R-:W-:Y:S01]  /*47e0*/  IMAD.MOV.U32 R9, RZ, RZ, R17 ;  /* 0x000000ffff097224 */ /* 0x000fe200078e0011 */
[----:B------:R-:W1:Y:S03]  /*47f0*/  S2R R18, SR_CTAID.Y ;  /* 0x0000000000127919 */ /* 0x000e660000002600 */
[----:B------:R-:W3:Y:S08]  /*4800*/  LDC R0, c[0x0][0x630] ;  /* 0x00018c00ff007b82 */ /* 0x000ef00000000800 */
[----:B------:R-:W4:Y:S01]  /*4810*/  LDC.64 R14, c[0x0][0x620] ;  /* 0x00018800ff0e7b82 */ /* 0x000f220000000a00 */
[----:B0-----:R-:W-:-:S04]  /*4820*/  ISETP.NE.U32.AND P0, PT, R10, RZ, PT ;  /* 0x000000ff0a00720c */ /* 0x001fc80003f05070 */
[----:B------:R-:W-:-:S13]  /*4830*/  ISETP.NE.AND.EX P0, PT, R11, RZ, PT, P0 ;  /* 0x000000ff0b00720c */ /* 0x000fda0003f05300 */
[----:B-1234-:R-:W-:Y:S05]  /*4840*/  @!P0 BRA `(.L_x_96) ;  /* 0x0000000000288947 */ /* 0x01efea0003800000 */
[----:B------:R-:W0:Y:S02]  /*4850*/  LDC R3, c[0x0][0x634] ;  /* 0x00018d00ff037b82 */ /* 0x000e240000000800 */
[----:B0-----:R-:W-:-:S05]  /*4860*/  IADD3 R3, P0, R16, R3, RZ ;  /* 0x0000000310037210 */ /* 0x001fca0007f1e0ff */
        /* <DEDUP_REMOVED lines=8> */
.L_x_96:
[-CC-:B------:R-:W-:Y:S01]  /*48f0*/  SHF.R.U64 R19, R8, R0.reuse, R9.reuse ;  /* 0x0000000008137219 */ /* 0x180fe20000001209 */
[----:B------:R-:W0:Y:S01]  /*4900*/  LDC.64 R24, c[0x0][0x640] ;  /* 0x00019000ff187b82 */ /* 0x000e220000000a00 */
[----:B------:R-:W-:Y:S01]  /*4910*/  SHF.R.U32.HI R0, RZ, R0, R9 ;  /* 0x00000000ff007219 */ /* 0x000fe20000011609 */
[----:B------:R-:W-:Y:S01]  /*4920*/  ULDC UR4, c[0x0][0x150] ;  /* 0x0000540000047ab9 */ /* 0x000fe20000000800 */
[----:B------:R-:W-:Y:S02]  /*4930*/  IADD3 R3, P0, RZ, -R19, RZ ;  /* 0x80000013ff037210 */ /* 0x000fe40007f1e0ff */
[----:B------:R-:W-:-:S03]  /*4940*/  I2FP.F32.U32 R7, R12 ;  /* 0x0000000c00077245 */ /* 0x000fc60000201000 */
[----:B------:R-:W1:Y:S01]  /*4950*/  LDC R6, c[0x0][0x618] ;  /* 0x00018600ff067b82 */ /* 0x000e620000000800 */
[----:B------:R-:W-:Y:S02]  /*4960*/  IMAD.X R5, RZ, RZ, ~R0, P0 ;  /* 0x000000ffff057224 */ /* 0x000fe400000e0e00 */
[----:B------:R-:W-:Y:S01]  /*4970*/  FMUL R7, R7, UR4 ;  /* 0x0000000407077c20 */ /* 0x000fe20008400000 */
[----:B------:R-:W-:Y:S01]  /*4980*/  ULDC UR4, c[0x0][0x154] ;  /* 0x0000550000047ab9 */ /* 0x000fe20000000800 */
[-C--:B------:R-:W-:Y:S02]  /*4990*/  IMAD R0, R5, R14.reuse, RZ ;  /* 0x0000000e05007224 */ /* 0x080fe400078e02ff */
[C---:B------:R-:W-:Y:S01]  /*49a0*/  IMAD.WIDE.U32 R4, R3.reuse, R14, R16 ;  /* 0x0000000e03047225 */ /* 0x040fe200078e0010 */
[----:B------:R-:W2:Y:S01]  /*49b0*/  LDC R8, c[0x0][0x608] ;  /* 0x00018200ff087b82 */ /* 0x000ea20000000800 */
[----:B------:R-:W3:Y:S02]  /*49c0*/  F2I.U32.TRUNC.NTZ R7, R7 ;  /* 0x0000000700077305 */ /* 0x000ee4000020f000 */
[----:B------:R-:W-:Y:S01]  /*49d0*/  IMAD R3, R3, R15, R0 ;  /* 0x0000000f03037224 */ /* 0x000fe200078e0200 */
[----:B------:R-:W-:-:S03]  /*49e0*/  I2FP.F32.U32 R0, R18 ;  /* 0x0000001200007245 */ /* 0x000fc60000201000 */
[----:B------:R-:W-:Y:S01]  /*49f0*/  IMAD.IADD R3, R5, 0x1, R3 ;  /* 0x0000000105037824 */ /* 0x000fe200078e0203 */
[----:B------:R-:W4:Y:S01]  /*4a00*/  LDC R11, c[0x0][0x658] ;  /* 0x00019600ff0b7b82 */ /* 0x000f220000000800 */
[----:B0-----:R-:W-:-:S04]  /*4a10*/  ISETP.NE.U32.AND P0, PT, R24, RZ, PT ;  /* 0x000000ff1800720c */ /* 0x001fc80003f05070 */
[----:B------:R-:W-:-:S03]  /*4a20*/  ISETP.NE.AND.EX P0, PT, R25, RZ, PT, P0 ;  /* 0x000000ff1900720c */ /* 0x000fc60003f05300 */
[----:B------:R-:W0:Y:S01]  /*4a30*/  LDC R9, c[0x0][0x144] ;  /* 0x00005100ff097b82 */ /* 0x000e220000000800 */
[-C--:B-1----:R-:W-:Y:S01]  /*4a40*/  SHF.R.U64 R10, R4, R6.reuse, R3 ;  /* 0x00000006040a7219 */ /* 0x082fe20000001203 */
[----:B---3--:R-:W-:Y:S01]  /*4a50*/  IMAD.MOV R7, RZ, RZ, -R7 ;  /* 0x000000ffff077224 */ /* 0x008fe200078e0a07 */
[----:B------:R-:W-:Y:S01]  /*4a60*/  SHF.R.U32.HI R3, RZ, R6, R3 ;  /* 0x00000006ff037219 */ /* 0x000fe20000011603 */
[----:B------:R-:W-:-:S04]  /*4a70*/  FMUL R6, R0, UR4 ;  /* 0x0000000400067c20 */ /* 0x000fc80008400000 */
[----:B------:R-:W1:Y:S01]  /*4a80*/  LDC R21, c[0x0][0x148] ;  /* 0x00005200ff157b82 */ /* 0x000e620000000800 */
[----:B------:R3:W0:Y:S01]  /*4a90*/  F2I.U32.TRUNC.NTZ R14, R6 ;  /* 0x00000006000e7305 */ /* 0x000622000020f000 */
[-CC-:B--2---:R-:W-:Y:S02]  /*4aa0*/  SHF.R.U64 R13, R10, R8.reuse, R3.reuse ;  /* 0x000000080a0d7219 */ /* 0x184fe40000001203 */
[----:B------:R-:W-:-:S04]  /*4ab0*/  SHF.R.U32.HI R0, RZ, R8, R3 ;  /* 0x00000008ff007219 */ /* 0x000fc80000011603 */
[----:B------:R-:W2:Y:S01]  /*4ac0*/  LDC R20, c[0x0][0x648] ;  /* 0x00019200ff147b82 */ /* 0x000ea20000000800 */
[-CC-:B----4-:R-:W-:Y:S02]  /*4ad0*/  SHF.R.U64 R15, R13, R11.reuse, R0.reuse ;  /* 0x0000000b0d0f7219 */ /* 0x190fe40000001200 */
[----:B------:R-:W-:-:S03]  /*4ae0*/  SHF.R.U32.HI R5, RZ, R11, R0 ;  /* 0x0000000bff057219 */ /* 0x000fc60000011600 */
[----:B------:R-:W-:Y:S02]  /*4af0*/  IMAD.MOV.U32 R4, RZ, RZ, R15 ;  /* 0x000000ffff047224 */ /* 0x000fe400078e000f */
[----:B------:R-:W4:Y:S01]  /*4b00*/  LDC R26, c[0x0][0x638] ;  /* 0x00018e00ff1a7b82 */ /* 0x000f220000000800 */
[----:B0-----:R-:W-:-:S07]  /*4b10*/  IMAD R22, R9, R7, R12 ;  /* 0x0000000709167224 */ /* 0x001fce00078e020c */
[----:B------:R-:W0:Y:S08]  /*4b20*/  LDC R27, c[0x0][0x610] ;  /* 0x00018400ff1b7b82 */ /* 0x000e300000000800 */
[----:B------:R-:W0:Y:S01]  /*4b30*/  LDC R28, c[0x0][0x600] ;  /* 0x00018000ff1c7b82 */ /* 0x000e220000000800 */
[----:B-123--:R-:W-:Y:S05]  /*4b40*/  @!P0 BRA `(.L_x_97) ;  /* 0x0000000000288947 */ /* 0x00efea0003800000 */
[----:B------:R-:W1:Y:S02]  /*4b50*/  LDC R0, c[0x0][0x64c] ;  /* 0x00019300ff007b82 */ /* 0x000e640000000800 */
[----:B-1----:R-:W-:-:S05]  /*4b60*/  IADD3 R3, P0, R15, R0, RZ ;  /* 0x000000000f037210 */ /* 0x002fca0007f1e0ff */
        /* <DEDUP_REMOVED lines=8> */
.L_x_97:
[----:B------:R-:W-:Y:S01]  /*4bf0*/  ISETP.NE.AND P0, PT, R2, 0x1, PT ;  /* 0x000000010200780c */ /* 0x000fe20003f05270 */
[----:B------:R-:W-:Y:S01]  /*4c00*/  IMAD.MOV R14, RZ, RZ, -R14 ;  /* 0x000000ffff0e7224 */ /* 0x000fe200078e0a0e */
[----:B------:R-:W-:Y:S02]  /*4c10*/  SHF.R.U64 R0, R4, R20, R5 ;  /* 0x0000001404007219 */ /* 0x000fe40000001205 */
[----:B------:R-:W-:Y:S02]  /*4c20*/  LOP3.LUT R3, R13, R68, RZ, 0xc0, !PT ;  /* 0x000000440d037212 */ /* 0x000fe400078ec0ff */
[----:B------:R-:W-:Y:S01]  /*4c30*/  LOP3.LUT R5, R10, R67, RZ, 0xc0, !PT ;  /* 0x000000430a057212 */ /* 0x000fe200078ec0ff */
[----:B------:R-:W-:Y:S02]  /*4c40*/  IMAD.MOV R4, RZ, RZ, -R0 ;  /* 0x000000ffff047224 */ /* 0x000fe400078e0a00 */
[----:B------:R-:W-:Y:S02]  /*4c50*/  IMAD R3, R64, R0, R3 ;  /* 0x0000000040037224 */ /* 0x000fe400078e0203 */
[----:B----4-:R-:W-:-:S02]  /*4c60*/  IMAD R0, R4, R26, R15 ;  /* 0x0000001a04007224 */ /* 0x010fc400078e020f */
[----:B------:R-:W-:Y:S02]  /*4c70*/  @P0 IMAD R22, R21, R14, R18 ;  /* 0x0000000e15160224 */ /* 0x000fe400078e0212 */
[----:B------:R-:W-:Y:S02]  /*4c80*/  IMAD.MOV.U32 R4, RZ, RZ, 0x1 ;  /* 0x00000001ff047424 */ /* 0x000fe400078e00ff */
[----:B0-----:R-:W-:Y:S02]  /*4c90*/  IMAD R22, R3, R27, R22 ;  /* 0x0000001b03167224 */ /* 0x001fe400078e0216 */
[----:B------:R-:W-:Y:S01]  /*4ca0*/  IMAD R3, R0, R28, R5 ;  /* 0x0000001c00037224 */ /* 0x000fe200078e0205 */
[----:B------:R-:W-:-:S04]  /*4cb0*/  PRMT R0, R4, 0x7610, R0 ;  /* 0x0000761004007816 */ /* 0x000fc80000000000 */
[----:B------:R-:W-:Y:S02]  /*4cc0*/  SEL R18, R3, R22, !P0 ;  /* 0x0000001603127207 */ /* 0x000fe40004000000 */
[----:B------:R-:W-:-:S07]  /*4cd0*/  SEL R22, R22, R3, !P0 ;  /* 0x0000000316167207 */ /* 0x000fce0004000000 */
.L_x_95:
[----:B------:R-:W-:Y:S01]  /*4ce0*/  UIMAD.WIDE.U32 UR4, UR38, 0x24924925, URZ ;  /* 0x24924925260478a5 */ /* 0x000fe2000f8e003f */
[----:B------:R-:W-:Y:S02]  /*4cf0*/  LOP3.LUT P0, RZ, R0, 0xff, RZ, 0xc0, !PT ;  /* 0x000000ff00ff7812 */ /* 0x000fe4000780c0ff */
[----:B------:R-:W-:Y:S01]  /*4d00*/  LOP3.LUT R73, R73, 0x1, RZ, 0x3c, !PT ;  /* 0x0000000149497812 */ /* 0x000fe200078e3cff */
[----:B------:R-:W-:-:S04]  /*4d10*/  UIADD3 UR4, UR38, -UR5, URZ ;  /* 0x8000000526047290 */ /* 0x000fc8000fffe03f */
[----:B------:R-:W-:-:S04]  /*4d20*/  ULEA.HI UR4, UR4, UR5, URZ, 0x1f ;  /* 0x0000000504047291 */ /* 0x000fc8000f8ff83f */
[----:B------:R-:W-:-:S04]  /*4d30*/  USHF.R.U32.HI UR4, URZ, 0x2, UR4 ;  /* 0x000000023f047899 */ /* 0x000fc80008011604 */
[----:B------:R-:W-:Y:S01]  /*4d40*/  UIMAD UR38, UR4, -0x7, UR38 ;  /* 0xfffffff9042678a4 */ /* 0x000fe2000f8e0226 */
[----:B------:R-:W-:Y:S11]  /*4d50*/  @P0 BRA `(.L_x_98) ;  /* 0xffffffc8002c0947 */ /* 0x000ff6000383ffff */
[----:B------:R-:W-:Y:S05]  /*4d60*/  EXIT ;  /* 0x000000000000794d */ /* 0x000fea0003800000 */
.L_x_13:
[----:B------:R-:W-:-:S08]  /*4d70*/  ISETP.NE.AND P0, PT, R14, RZ, PT ;  /* 0x000000ff0e00720c */ /* 0x000fd00003f05270 */
[----:B0-----:R-:W0:-:S00]  /*4d80*/  USETMAXREG.DEALLOC.CTAPOOL 0x28 ;  /* 0x00000028000079c8 */ /* 0x001e0000080e0500 */
[----:B------:R-:W-:Y:S05]  /*4d90*/  @P0 EXIT ;  /* 0x000000000000094d */ /* 0x000fea0003800000 */
[----:B0-----:R-:W-:Y:S01]  /*4da0*/  LOP3.LUT P0, RZ, R3, 0xff, RZ, 0xc0, !PT ;  /* 0x000000ff03ff7812 */ /* 0x001fe2000780c0ff */
[----:B------:R-:W-:Y:S02]  /*4db0*/  IMAD.MOV.U32 R3, RZ, RZ, 0x1 ;  /* 0x00000001ff037424 */ /* 0x000fe400078e00ff */
[----:B------:R-:W-:-:S10]  /*4dc0*/  IMAD.MOV.U32 R8, RZ, RZ, RZ ;  /* 0x000000ffff087224 */ /* 0x000fd400078e00ff */
[----:B------:R-:W-:Y:S05]  /*4dd0*/  @!P0 BRA `(.L_x_99) ;  /* 0x0000000c00208947 */ /* 0x000fea0003800000 */
[----:B------:R-:W-:Y:S01]  /*4de0*/  LOP3.LUT P0, RZ, R4, 0x1f, RZ, 0xc0, !PT ;  /* 0x0000001f04ff7812 */ /* 0x000fe2000780c0ff */
[----:B------:R-:W-:Y:S01]  /*4df0*/  ULDC UR5, c[0x0][0x658] ;  /* 0x0001960000057ab9 */ /* 0x000fe20000000800 */
[----:B------:R-:W-:Y:S01]  /*4e00*/  UMOV UR6, 0xffffffff ;  /* 0xffffffff00067882 */ /* 0x000fe20000000000 */
[----:B------:R-:W-:Y:S01]  /*4e10*/  BSSY B0, `(.L_x_99) ;  /* 0x00000c4000007945 */ /* 0x000fe20003800000 */
[----:B------:R-:W-:Y:S01]  /*4e20*/  USHF.L.U32 UR6, UR6, UR5, URZ ;  /* 0x0000000506067299 */ /* 0x000fe2000800063f */
[C---:B------:R-:W-:Y:S01]  /*4e30*/  ISETP.NE.AND P2, PT, R5.reuse, RZ, PT ;  /* 0x000000ff0500720c */ /* 0x040fe20003f45270 */
[----:B------:R-:W-:Y:S01]  /*4e40*/  IMAD.MOV.U32 R10, RZ, RZ, 0x1 ;  /* 0x00000001ff0a7424 */ /* 0x000fe200078e00ff */
[----:B------:R-:W-:Y:S01]  /*4e50*/  ISETP.NE.OR P0, PT, R5, RZ, !P0 ;  /* 0x000000ff0500720c */ /* 0x000fe20004705670 */
[----:B------:R-:W-:Y:S01]  /*4e60*/  IMAD.MOV.U32 R3, RZ, RZ, 0x1 ;  /* 0x00000001ff037424 */ /* 0x000fe200078e00ff */
[----:B------:R-:W-:Y:S01]  /*4e70*/  LOP3.LUT R9, R23, 0x2, RZ, 0xfc, !PT ;  /* 0x0000000217097812 */ /* 0x000fe200078efcff */
[----:B------:R-:W-:Y:S01]  /*4e80*/  IMAD.MOV.U32 R8, RZ, RZ, RZ ;  /* 0x000000ffff087224 */ /* 0x000fe200078e00ff */
[----:B------:R-:W-:Y:S01]  /*4e90*/  ULDC UR4, c[0x0][0x600] ;  /* 0x0001800000047ab9 */ /* 0x000fe20000000800 */
[----:B------:R-:W-:Y:S01]  /*4ea0*/  UMOV UR7, 0x1 ;  /* 0x0000000100077882 */ /* 0x000fe20000000000 */
[----:B------:R-:W-:-:S02]  /*4eb0*/  UIADD3 UR23, UR40, 0x1, URZ ;  /* 0x0000000128177890 */ /* 0x000fc4000fffe03f */
[----:B------:R-:W-:Y:S02]  /*4ec0*/  UIADD3 UR15, UR4, -0x1, URZ ;  /* 0xffffffff040f7890 */ /* 0x000fe4000fffe03f */
[----:B------:R-:W-:Y:S02]  /*4ed0*/  USHF.L.U32 UR22, UR7, UR5, URZ ;  /* 0x0000000507167299 */ /* 0x000fe4000800063f */
[----:B------:R-:W-:Y:S01]  /*4ee0*/  ULOP3.LUT UR21, URZ, UR6, URZ, 0x33, !UPT ;  /* 0x000000063f157292 */ /* 0x000fe2000f8e333f */
[----:B------:R-:W-:-:S11]  /*4ef0*/  ULDC.64 UR24, c[0x0][0x198] ;  /* 0x0000660000187ab9 */ /* 0x000fd60000000a00 */
.L_x_111:
[----:B------:R-:W-:-:S03]  /*4f00*/  UMOV UR4, 0xffffffff ;  /* 0xffffffff00047882 */ /* 0x000fc60000000000 */
[----:B------:R-:W-:Y:S05]  /*4f10*/  BRA.DIV UR4, `(.L_x_100) ;  /* 0x0000001204587947 */ /* 0x000fea000b800000 */
[----:B------:R-:W-:-:S13]  /*4f20*/  ELECT P6, URZ, PT ;  /* 0x00000000003f782f */ /* 0x000fda00038c0000 */
.L_x_127:
[----:B------:R-:W0:Y:S01]  /*4f30*/  LDC R4, c[0x0][0x28c] ;  /* 0x0000a300ff047b82 */ /* 0x000e220000000800 */
[----:B------:R-:W-:Y:S01]  /*4f40*/  BSSY B1, `(.L_x_101) ;  /* 0x000003a000017945 */ /* 0x000fe20003800000 */
[----:B0-----:R-:W-:-:S13]  /*4f50*/  ISETP.LT.OR P6, PT, R4, 0x1, !P6 ;  /* 0x000000010400780c */ /* 0x001fda00077c1670 */
[----:B------:R-:W-:Y:S05]  /*4f60*/  @P6 BRA `(.L_x_102) ;  /* 0x0000000000dc6947 */ /* 0x000fea0003800000 */
[----:B------:R-:W-:Y:S02]  /*4f70*/  IMAD.SHL.U32 R22, R22, 0x40, RZ ;  /* 0x0000004016167824 */ /* 0x000fe400078e00ff */
[----:B------:R-:W-:Y:S02]  /*4f80*/  IMAD.SHL.U32 R18, R18, 0x40, RZ ;  /* 0x0000004012127824 */ /* 0x000fe400078e00ff */
[----:B------:R-:W-:Y:S02]  /*4f90*/  IMAD.MOV.U32 R13, RZ, RZ, RZ ;  /* 0x000000ffff0d7224 */ /* 0x000fe400078e00ff */
[----:B------:R-:W-:Y:S02]  /*4fa0*/  IMAD.U32 R14, RZ, RZ, UR23 ;  /* 0x00000017ff0e7e24 */ /* 0x000fe4000f8e00ff */
[----:B------:R-:W-:Y:S02]  /*4fb0*/  IMAD.MOV.U32 R4, RZ, RZ, R3 ;  /* 0x000000ffff047224 */ /* 0x000fe400078e0003 */
[----:B------:R-:W-:-:S07]  /*4fc0*/  IMAD.MOV.U32 R5, RZ, RZ, R8 ;  /* 0x000000ffff057224 */ /* 0x000fce00078e0008 */
.L_x_106:
[----:B------:R-:W0:Y:S01]  /*4fd0*/  S2R R7, SR_CgaCtaId ;  /* 0x0000000000077919 */ /* 0x000e220000008800 */
[----:B------:R-:W-:-:S04]  /*4fe0*/  MOV R6, 0x400 ;  /* 0x0000040000067802 */ /* 0x000fc80000000f00 */
[----:B0-----:R-:W-:Y:S02]  /*4ff0*/  LEA R12, R7, R6, 0x18 ;  /* 0x00000006070c7211 */ /* 0x001fe400078ec0ff */
[----:B------:R-:W-:Y:S01]  /*5000*/  SHF.L.U32 R6, R4, 0x1f, RZ ;  /* 0x0000001f04067819 */ /* 0x000fe200000006ff */
[----:B------:R-:W0:Y:S02]  /*5010*/  @!P2 LDC R7, c[0x0][0x500] ;  /* 0x00014000ff07ab82 */ /* 0x000e240000000800 */
[----:B------:R-:W-:-:S04]  /*5020*/  IMAD R11, R5, 0x8, R12 ;  /* 0x00000008050b7824 */ /* 0x000fc800078e020c */
[----:B------:R-:W1:Y:S02]  /*5030*/  SYNCS.PHASECHK.TRANS64.TRYWAIT P1, [R11+URZ+0x38], R6 ;  /* 0x000038060b0075a7 */ /* 0x000e64000802017f */
[----:B-1----:R-:W-:Y:S05]  /*5040*/  @!P1 BRA `(.L_x_103) ;  /* 0x00000010002c9947 */ /* 0x002fea0003800000 */
.L_x_128:
[----:B-1----:R-:W-:Y:S01]  /*5050*/  PRMT R6, R9, 0x9910, RZ ;  /* 0x0000991009067816 */ /* 0x002fe200000000ff */
[----:B0-----:R0:W-:Y:S03]  /*5060*/  @!P2 SYNCS.ARRIVE.TRANS64 RZ, [R11+URZ], R7 ;  /* 0x000000070bffa9a7 */ /* 0x0011e6000800003f */
[----:B------:R-:W-:-:S13]  /*5070*/  ISETP.NE.AND P1, PT, R6, 0x2, PT ;  /* 0x000000020600780c */ /* 0x000fda0003f25270 */
[----:B0-----:R-:W-:Y:S05]  /*5080*/  @P1 BRA `(.L_x_104) ;  /* 0x0000000000041947 */ /* 0x001fea0003800000 */
[----:B------:R-:W-:Y:S01]  /*5090*/  BPT.TRAP 0x1 ;  /* 0x000000040000795c */ /* 0x000fe20000300000 */
.L_x_104:
[----:B------:R-:W-:Y:S05]  /*50a0*/  @P0 BRA `(.L_x_105) ;  /* 0x0000000000040947 */ /* 0x000fea0003800000 */
[----:B------:R-:W-:Y:S01]  /*50b0*/  BPT.TRAP 0x1 ;  /* 0x000000040000795c */ /* 0x000fe20000300000 */
.L_x_105:
[----:B------:R-:W-:Y:S01]  /*50c0*/  IMAD R12, R5, 0x4000, R12 ;  /* 0x00004000050c7824 */ /* 0x000fe200078e020c */
[----:B------:R-:W-:Y:S01]  /*50d0*/  R2UR UR19, R13 ;  /* 0x000000000d1372ca */ /* 0x000fe200000e0000 */
[----:B------:R-:W-:Y:S01]  /*50e0*/  UIADD3 UR4, UP0, UR24, 0xf0, URZ ;  /* 0x000000f018047890 */ /* 0x000fe2000ff1e03f */
[----:B------:R-:W-:Y:S01]  /*50f0*/  R2UR UR9, R11 ;  /* 0x000000000b0972ca */ /* 0x000fe200000e0000 */
[----:B------:R-:W-:Y:S01]  /*5100*/  VIADD R14, R14, 0xffffffff ;  /* 0xffffffff0e0e7836 */ /* 0x000fe20000000000 */
[----:B------:R-:W-:Y:S01]  /*5110*/  R2UR UR16, R12 ;  /* 0x000000000c1072ca */ /* 0x000fe200000e0000 */
[----:B------:R-:W-:Y:S01]  /*5120*/  UIADD3 UR26, UP1, UR24, 0x1f0, URZ ;  /* 0x000001f0181a7890 */ /* 0x000fe2000ff3e03f */
[----:B------:R-:W-:Y:S01]  /*5130*/  R2UR UR11, R22 ;  /* 0x00000000160b72ca */ /* 0x000fe200000e0000 */
[----:B------:R-:W-:Y:S01]  /*5140*/  UIADD3.X UR5, URZ, UR25, URZ, UP0, !UPT ;  /* 0x000000193f057290 */ /* 0x000fe200087fe43f */
[----:B------:R-:W-:Y:S01]  /*5150*/  R2UR UR12, R19 ;  /* 0x00000000130c72ca */ /* 0x000fe200000e0000 */
[----:B------:R-:W-:Y:S01]  /*5160*/  VIADD R5, R5, 0x1 ;  /* 0x0000000105057836 */ /* 0x000fe20000000000 */
[----:B------:R-:W-:Y:S01]  /*5170*/  R2UR UR18, R18 ;  /* 0x00000000121272ca */ /* 0x000fe200000e0000 */
[----:B------:R-:W-:Y:S01]  /*5180*/  UIADD3.X UR27, URZ, UR25, URZ, UP1, !UPT ;  /* 0x000000193f1b7290 */ /* 0x000fe20008ffe43f */
[----:B------:R-:W-:Y:S01]  /*5190*/  ISETP.GT.AND P3, PT, R14, 0x1, PT ;  /* 0x000000010e00780c */ /* 0x000fe20003f64270 */
[----:B------:R-:W-:Y:S01]  /*51a0*/  UIADD3 UR13, UR19, 0x40, URZ ;  /* 0x00000040130d7890 */ /* 0x000fe2000fffe03f */
[----:B------:R-:W-:Y:S01]  /*51b0*/  ISETP.NE.AND P1, PT, R5, 0x7, PT ;  /* 0x000000070500780c */ /* 0x000fe20003f25270 */
[----:B------:R-:W-:Y:S01]  /*51c0*/  UMOV UR6, 0x0 ;  /* 0x0000000000067882 */ /* 0x000fe20000000000 */
[----:B------:R-:W-:Y:S01]  /*51d0*/  UMOV UR7, 0x10000000 ;  /* 0x1000000000077882 */ /* 0x000fe20000000000 */
[----:B------:R-:W-:Y:S01]  /*51e0*/  UIADD3 UR8, UR16, 0x180, URZ ;  /* 0x0000018010087890 */ /* 0x000fe2000fffe03f */
[----:B------:R-:W-:Y:S01]  /*51f0*/  SEL R7, RZ, 0x1, P1 ;  /* 0x00000001ff077807 */ /* 0x000fe20000800000 */
[----:B------:R-:W-:Y:S01]  /*5200*/  UIADD3 UR14, UR16, 0x2180, URZ ;  /* 0x00002180100e7890 */ /* 0x000fe2000fffe03f */
[----:B------:R-:W-:Y:S01]  /*5210*/  VIADD R13, R13, 0x80 ;  /* 0x000000800d0d7836 */ /* 0x000fe20000000000 */
[----:B------:R-:W-:Y:S01]  /*5220*/  UIADD3 UR16, UR16, 0x1c180, URZ ;  /* 0x0001c18010107890 */ /* 0x000fe2000fffe03f */
[----:B------:R-:W-:Y:S01]  /*5230*/  LOP3.LUT R4, R4, R7, RZ, 0x3c, !PT ;  /* 0x0000000704047212 */ /* 0x000fe200078e3cff */
[----:B------:R-:W-:Y:S01]  /*5240*/  UMOV UR10, UR19 ;  /* 0x00000013000a7c82 */ /* 0x000fe20008000000 */
[----:B------:R-:W-:Y:S01]  /*5250*/  UMOV UR17, UR9 ;  /* 0x0000000900117c82 */ /* 0x000fe20008000000 */
[----:B------:R-:W-:Y:S01]  /*5260*/  UMOV UR20, UR12 ;  /* 0x0000000c00147c82 */ /* 0x000fe20008000000 */
[----:B------:R0:W-:Y:S01]  /*5270*/  UTMALDG.3D [UR8], [UR4], desc[UR6] ;  /* 0x00000608040075b4 */ /* 0x0001e20008011000 */
[----:B------:R-:W-:Y:S01]  /*5280*/  SEL R5, R5, RZ, P1 ;  /* 0x000000ff05057207 */ /* 0x000fe20000800000 */
[----:B0-----:R-:W-:Y:S01]  /*5290*/  UMOV UR8, UR14 ;  /* 0x0000000e00087c82 */ /* 0x001fe20008000000 */
[----:B------:R-:W-:-:S02]  /*52a0*/  UMOV UR10, UR13 ;  /* 0x0000000d000a7c82 */ /* 0x000fc40008000000 */
[----:B------:R0:W-:Y:S01]  /*52b0*/  UTMALDG.3D [UR8], [UR4], desc[UR6] ;  /* 0x00000608040075b4 */ /* 0x0001e20008011000 */
[----:B------:R0:W-:Y:S02]  /*52c0*/  UTMALDG.3D [UR16], [UR26], desc[UR6] ;  /* 0x000006101a0075b4 */ /* 0x0001e40008011000 */
[----:B0-----:R-:W-:Y:S05]  /*52d0*/  @P3 BRA `(.L_x_106) ;  /* 0xfffffffc003c3947 */ /* 0x001fea000383ffff */
.L_x_102:
[----:B------:R-:W-:Y:S05]  /*52e0*/  BSYNC B1 ;  /* 0x0000000000017941 */ /* 0x000fea0003800000 */
.L_x_101:
[----:B------:R-:W2:Y:S01]  /*52f0*/  LDL.64 R20, [R1] ;  /* 0x0000000001147983 */ /* 0x000ea20000100a00 */
[----:B------:R-:W-:Y:S01]  /*5300*/  LOP3.LUT P4, RZ, R10, 0xff, RZ, 0xc0, !PT ;  /* 0x000000ff0aff7812 */ /* 0x000fe2000788c0ff */
[----:B------:R-:W-:Y:S01]  /*5310*/  VIADD R11, R8, UR40 ;  /* 0x00000028080b7c36 */ /* 0x000fe20008000000 */
[----:B------:R-:W-:Y:S01]  /*5320*/  ULDC.64 UR4, c[0x0][0x650] ;  /* 0x0001940000047ab9 */ /* 0x000fe20000000a00 */
[----:B------:R-:W-:Y:S01]  /*5330*/  IMAD.U32 R8, RZ, RZ, UR40 ;  /* 0x00000028ff087e24 */ /* 0x000fe2000f8e00ff */
[----:B------:R-:W-:Y:S01]  /*5340*/  UISETP.GE.U32.AND UP0, UPT, UR40, 0x7, UPT ;  /* 0x000000072800788c */ /* 0x000fe2000bf06070 */
[C---:B------:R-:W-:Y:S01]  /*5350*/  IMAD.WIDE.U32 R4, R11.reuse, 0x24924925, RZ ;  /* 0x249249250b047825 */ /* 0x040fe200078e00ff */
[----:B------:R-:W-:Y:S01]  /*5360*/  ISETP.GT.U32.AND P1, PT, R11, 0x6, PT ;  /* 0x000000060b00780c */ /* 0x000fe20003f24070 */
[----:B------:R-:W-:Y:S01]  /*5370*/  BSSY B1, `(.L_x_107) ;  /* 0x000006b000017945 */ /* 0x000fe20003800000 */
[----:B------:R-:W-:Y:S01]  /*5380*/  PRMT R10, RZ, 0x7610, R10 ;  /* 0x00007610ff0a7816 */ /* 0x000fe2000000000a */
[----:B------:R-:W-:Y:S01]  /*5390*/  IMAD.MOV.U32 R22, RZ, RZ, -0x1 ;  /* 0xffffffffff167424 */ /* 0x000fe200078e00ff */
[----:B------:R-:W-:Y:S01]  /*53a0*/  ISETP.LT.U32.AND P1, PT, R8, 0x7, P1 ;  /* 0x000000070800780c */ /* 0x000fe20000f21070 */
[----:B------:R-:W-:Y:S01]  /*53b0*/  IMAD.MOV.U32 R18, RZ, RZ, -0x1 ;  /* 0xffffffffff127424 */ /* 0x000fe200078e00ff */
[----:B------:R-:W-:Y:S01]  /*53c0*/  PLOP3.LUT P3, PT, PT, PT, UP0, 0x80, 0x0 ;  /* 0x000000000000781c */ /* 0x000fe20003f6f008 */
[----:B------:R-:W0:Y:S01]  /*53d0*/  @P4 S2R R7, SR_CgaCtaId ;  /* 0x0000000000074919 */ /* 0x000e220000008800 */
[----:B------:R-:W-:Y:S01]  /*53e0*/  SEL R4, RZ, 0x1, !P1 ;  /* 0x00000001ff047807 */ /* 0x000fe20004800000 */
[----:B------:R-:W-:Y:S01]  /*53f0*/  IMAD.MOV.U32 R19, RZ, RZ, -0x1 ;  /* 0xffffffffff137424 */ /* 0x000fe200078e00ff */
[----:B------:R-:W-:-:S02]  /*5400*/  @P4 MOV R6, 0x400 ;  /* 0x0000040000064802 */ /* 0x000fc40000000f00 */
[----:B------:R-:W-:Y:S02]  /*5410*/  LOP3.LUT R3, R3, R4, RZ, 0x3c, !PT ;  /* 0x0000000403037212 */ /* 0x000fe400078e3cff */
[----:B------:R-:W-:Y:S02]  /*5420*/  PRMT R4, RZ, 0x7610, R4 ;  /* 0x00007610ff047816 */ /* 0x000fe40000000004 */
[----:B0-----:R-:W-:Y:S01]  /*5430*/  @P4 LEA R6, R7, R6, 0x18 ;  /* 0x0000000607064211 */ /* 0x001fe200078ec0ff */
[----:B------:R-:W-:-:S03]  /*5440*/  IMAD.IADD R7, R11, 0x1, -R5 ;  /* 0x000000010b077824 */ /* 0x000fc600078e0a05 */
[----:B------:R0:W-:Y:S02]  /*5450*/  @P4 SYNCS.ARRIVE.TRANS64.A1T0 RZ, [R6+URZ+0xa8], RZ ;  /* 0x0000a8ff06ff49a7 */ /* 0x0001e4000810003f */
[----:B------:R-:W-:-:S04]  /*5460*/  LEA.HI R7, R7, R5, RZ, 0x1f ;  /* 0x0000000507077211 */ /* 0x000fc800078ff8ff */
[----:B------:R-:W-:-:S04]  /*5470*/  SHF.R.U32.HI R8, RZ, 0x2, R7 ;  /* 0x00000002ff087819 */ /* 0x000fc80000011607 */
[----:B------:R-:W-:Y:S01]  /*5480*/  @P3 LOP3.LUT R3, R3, 0x1, R8, 0x78, !PT ;  /* 0x0000000103033812 */ /* 0x000fe200078e7808 */
[----:B------:R-:W-:Y:S01]  /*5490*/  IMAD R8, R8, -0x7, R11 ;  /* 0xfffffff908087824 */ /* 0x000fe200078e020b */
[----:B--2---:R-:W-:-:S05]  /*54a0*/  IADD3 R16, P1, R16, R20, RZ ;  /* 0x0000001410107210 */ /* 0x004fca0007f3e0ff */
[----:B------:R-:W-:Y:S01]  /*54b0*/  IMAD.X R17, R17, 0x1, R0, P1 ;  /* 0x0000000111117824 */ /* 0x000fe200008e0600 */
[----:B------:R-:W-:-:S04]  /*54c0*/  ISETP.GE.U32.AND P1, PT, R16, UR4, PT ;  /* 0x0000000410007c0c */ /* 0x000fc8000bf26070 */
[----:B------:R-:W-:-:S13]  /*54d0*/  ISETP.GE.U32.AND.EX P1, PT, R17, UR5, PT, P1 ;  /* 0x0000000511007c0c */ /* 0x000fda000bf26110 */
[----:B0-----:R-:W-:Y:S05]  /*54e0*/  @P1 BRA `(.L_x_108) ;  /* 0x00000004004c1947 */ /* 0x001fea0003800000 */
[----:B------:R-:W0:Y:S01]  /*54f0*/  S2R R12, SR_CTAID.X ;  /* 0x00000000000c7919 */ /* 0x000e220000002500 */
[----:B------:R-:W-:Y:S01]  /*5500*/  ULDC.64 UR4, c[0x0][0x628] ;  /* 0x00018a0000047ab9 */ /* 0x000fe20000000a00 */
[----:B------:R-:W1:Y:S01]  /*5510*/  LDC R13, c[0x0][0x144] ;  /* 0x00005100ff0d7b82 */ /* 0x000e620000000800 */
[----:B------:R-:W-:Y:S01]  /*5520*/  ISETP.NE.U32.AND P1, PT, RZ, UR4, PT ;  /* 0x00000004ff007c0c */ /* 0x000fe2000bf25070 */
[----:B------:R-:W2:Y:S01]  /*5530*/  S2R R11, SR_CTAID.Y ;  /* 0x00000000000b7919 */ /* 0x000ea20000002600 */
[----:B------:R-:W-:Y:S01]  /*5540*/  ULDC UR6, c[0x0][0x150] ;  /* 0x0000540000067ab9 */ /* 0x000fe20000000800 */
[----:B------:R-:W-:Y:S01]  /*5550*/  ULDC UR7, c[0x0][0x630] ;  /* 0x00018c0000077ab9 */ /* 0x000fe20000000800 */
[----:B------:R-:W-:Y:S01]  /*5560*/  ISETP.NE.AND.EX P1, PT, RZ, UR5, PT, P1 ;  /* 0x00000005ff007c0c */ /* 0x000fe2000bf25310 */
[----:B------:R-:W-:Y:S01]  /*5570*/  IMAD.MOV.U32 R4, RZ, RZ, R16 ;  /* 0x000000ffff047224 */ /* 0x000fe200078e0010 */
[----:B0-----:R-:W-:-:S05]  /*5580*/  I2FP.F32.U32 R5, R12 ;  /* 0x0000000c00057245 */ /* 0x001fca0000201000 */
[----:B------:R-:W-:Y:S01]  /*5590*/  FMUL R14, R5, UR6 ;  /* 0x00000006050e7c20 */ /* 0x000fe20008400000 */
[----:B------:R-:W-:-:S05]  /*55a0*/  IMAD.MOV.U32 R5, RZ, RZ, R17 ;  /* 0x000000ffff057224 */ /* 0x000fca00078e0011 */
[----:B--2---:R-:W-:Y:S05]  /*55b0*/  @!P1 BRA `(.L_x_109) ;  /* 0x0000000000289947 */ /* 0x004fea0003800000 */
[----:B------:R-:W-:Y:S02]  /*55c0*/  ULDC UR6, c[0x0][0x634] ;  /* 0x00018d0000067ab9 */ /* 0x000fe40000000800 */
[----:B------:R-:W-:-:S05]  /*55d0*/  IADD3 R5, P1, R16, UR6, RZ ;  /* 0x0000000610057c10 */ /* 0x000fca000ff3e0ff */
[----:B------:R-:W-:-:S04]  /*55e0*/  IMAD.X R15, RZ, RZ, R17, P1 ;  /* 0x000000ffff0f7224 */ /* 0x000fc800008e0611 */
[----:B------:R-:W-:-:S04]  /*55f0*/  IMAD.WIDE.U32 R6, R15, UR4, RZ ;  /* 0x000000040f067c25 */ /* 0x000fc8000f8e00ff */
[----:B------:R-:W-:-:S04]  /*5600*/  IMAD.WIDE.U32 R6, P1, R5, UR5, R6 ;  /* 0x0000000505067c25 */ /* 0x000fc8000f820006 */
[----:B------:R-:W-:-:S04]  /*5610*/  IMAD.WIDE.U32 R4, R5, UR4, RZ ;  /* 0x0000000405047c25 */ /* 0x000fc8000f8e00ff */
[----:B------:R-:W-:Y:S01]  /*5620*/  IMAD.MOV.U32 R4, RZ, RZ, R7 ;  /* 0x000000ffff047224 */ /* 0x000fe200078e0007 */
[----:B------:R-:W-:Y:S01]  /*5630*/  IADD3 RZ, P3, R5, R6, RZ ;  /* 0x0000000605ff7210 */ /* 0x000fe20007f7e0ff */
[----:B------:R-:W-:-:S04]  /*5640*/  IMAD.X R5, RZ, RZ, RZ, P1 ;  /* 0x000000ffff057224 */ /* 0x000fc800008e06ff */
[----:B------:R-:W-:-:S08]  /*5650*/  IMAD.WIDE.U32.X R4, R15, UR5, R4, P3 ;  /* 0x000000050f047c25 */ /* 0x000fd000098e0404 */
.L_x_109:
[--C-:B------:R-:W-:Y:S01]  /*5660*/  SHF.R.U64 R19, R4, UR7, R5.reuse ;  /* 0x0000000704137c19 */ /* 0x100fe20008001205 */
[----:B------:R-:W0:Y:S01]  /*5670*/  F2I.U32.TRUNC.NTZ R14, R14 ;  /* 0x0000000e000e7305 */ /* 0x000e22000020f000 */
[----:B------:R-:W-:Y:S01]  /*5680*/  SHF.R.U32.HI R4, RZ, UR7, R5 ;  /* 0x00000007ff047c19 */ /* 0x000fe20008011605 */
[----:B------:R-:W-:Y:S01]  /*5690*/  ULDC.64 UR4, c[0x0][0x620] ;  /* 0x0001880000047ab9 */ /* 0x000fe20000000a00 */
[----:B------:R-:W-:Y:S01]  /*56a0*/  IADD3 R7, P1, RZ, -R19, RZ ;  /* 0x80000013ff077210 */ /* 0x000fe20007f3e0ff */
[----:B------:R-:W-:Y:S01]  /*56b0*/  ULDC.64 UR6, c[0x0][0x640] ;  /* 0x0001900000067ab9 */ /* 0x000fe20000000a00 */
[----:B------:R-:W2:Y:S03]  /*56c0*/  LDC R18, c[0x0][0x148] ;  /* 0x00005200ff127b82 */ /* 0x000ea60000000800 */
[----:B------:R-:W-:Y:S01]  /*56d0*/  IMAD.X R4, RZ, RZ, ~R4, P1 ;  /* 0x000000ffff047224 */ /* 0x000fe200008e0e04 */
[----:B------:R-:W-:-:S03]  /*56e0*/  ISETP.NE.U32.AND P1, PT, RZ, UR6, PT ;  /* 0x00000006ff007c0c */ /* 0x000fc6000bf25070 */
[----:B------:R-:W-:Y:S01]  /*56f0*/  IMAD R6, R4, UR4, RZ ;  /* 0x0000000404067c24 */ /* 0x000fe2000f8e02ff */
[----:B------:R-:W-:Y:S01]  /*5700*/  ISETP.NE.AND.EX P1, PT, RZ, UR7, PT, P1 ;  /* 0x00000007ff007c0c */ /* 0x000fe2000bf25310 */
[----:B------:R-:W-:Y:S01]  /*5710*/  IMAD.WIDE.U32 R4, R7, UR4, R16 ;  /* 0x0000000407047c25 */ /* 0x000fe2000f8e0010 */
[----:B------:R-:W-:-:S03]  /*5720*/  ULDC UR4, c[0x0][0x618] ;  /* 0x0001860000047ab9 */ /* 0x000fc60000000800 */
[----:B------:R-:W-:Y:S01]  /*5730*/  IMAD R7, R7, UR5, R6 ;  /* 0x0000000507077c24 */ /* 0x000fe2000f8e0206 */
[----:B------:R-:W-:Y:S01]  /*5740*/  ULDC UR5, c[0x0][0x154] ;  /* 0x0000550000057ab9 */ /* 0x000fe20000000800 */
[----:B0-----:R-:W-:Y:S02]  /*5750*/  IMAD.MOV R6, RZ, RZ, -R14 ;  /* 0x000000ffff067224 */ /* 0x001fe400078e0a0e */
[----:B------:R-:W-:Y:S02]  /*5760*/  IMAD.IADD R5, R5, 0x1, R7 ;  /* 0x0000000105057824 */ /* 0x000fe400078e0207 */
[----:B-1----:R-:W-:Y:S01]  /*5770*/  IMAD R12, R13, R6, R12 ;  /* 0x000000060d0c7224 */ /* 0x002fe200078e020c */
[----:B------:R-:W-:Y:S02]  /*5780*/  I2FP.F32.U32 R6, R11 ;  /* 0x0000000b00067245 */ /* 0x000fe40000201000 */
[--C-:B------:R-:W-:Y:S02]  /*5790*/  SHF.R.U64 R13, R4, UR4, R5.reuse ;  /* 0x00000004040d7c19 */ /* 0x100fe40008001205 */
[----:B------:R-:W-:Y:S01]  /*57a0*/  SHF.R.U32.HI R4, RZ, UR4, R5 ;  /* 0x00000004ff047c19 */ /* 0x000fe20008011605 */
[----:B------:R-:W-:Y:S01]  /*57b0*/  FMUL R6, R6, UR5 ;  /* 0x0000000506067c20 */ /* 0x000fe20008400000 */
[----:B------:R-:W-:-:S02]  /*57c0*/  ULDC UR4, c[0x0][0x608] ;  /* 0x0001820000047ab9 */ /* 0x000fc40000000800 */
[--C-:B------:R-:W-:Y:S01]  /*57d0*/  SHF.R.U64 R15, R13, UR4, R4.reuse ;  /* 0x000000040d0f7c19 */ /* 0x100fe20008001204 */
[----:B------:R0:W1:Y:S01]  /*57e0*/  F2I.U32.TRUNC.NTZ R20, R6 ;  /* 0x0000000600147305 */ /* 0x000062000020f000 */
[----:B------:R-:W-:Y:S01]  /*57f0*/  SHF.R.U32.HI R4, RZ, UR4, R4 ;  /* 0x00000004ff047c19 */ /* 0x000fe20008011604 */
[----:B------:R-:W-:-:S03]  /*5800*/  ULDC UR4, c[0x0][0x658] ;  /* 0x0001960000047ab9 */ /* 0x000fc60000000800 */
[--C-:B------:R-:W-:Y:S02]  /*5810*/  SHF.R.U64 R14, R15, UR4, R4.reuse ;  /* 0x000000040f0e7c19 */ /* 0x100fe40008001204 */
[----:B------:R-:W-:-:S03]  /*5820*/  SHF.R.U32.HI R21, RZ, UR4, R4 ;  /* 0x00000004ff157c19 */ /* 0x000fc60008011604 */
[----:B------:R-:W-:Y:S02]  /*5830*/  IMAD.MOV.U32 R4, RZ, RZ, R14 ;  /* 0x000000ffff047224 */ /* 0x000fe400078e000e */
[----:B------:R-:W-:Y:S01]  /*5840*/  IMAD.MOV.U32 R5, RZ, RZ, R21 ;  /* 0x000000ffff057224 */ /* 0x000fe200078e0015 */
[----:B0-----:R-:W-:Y:S06]  /*5850*/  @!P1 BRA `(.L_x_110) ;  /* 0x0000000000289947 */ /* 0x001fec0003800000 */
        /* <DEDUP_REMOVED lines=10> */
.L_x_110:
[----:B------:R-:W-:Y:S01]  /*5900*/  ISETP.NE.AND P1, PT, R2, 0x1, PT ;  /* 0x000000010200780c */ /* 0x000fe20003f25270 */
[----:B------:R-:W-:Y:S01]  /*5910*/  ULDC UR4, c[0x0][0x648] ;  /* 0x0001920000047ab9 */ /* 0x000fe20000000800 */
[----:B------:R-:W-:Y:S01]  /*5920*/  LOP3.LUT R15, R15, UR21, RZ, 0xc0, !PT ;  /* 0x000000150f0f7c12 */ /* 0x000fe2000f8ec0ff */
[----:B-1----:R-:W-:Y:S01]  /*5930*/  IMAD.MOV R20, RZ, RZ, -R20 ;  /* 0x000000ffff147224 */ /* 0x002fe200078e0a14 */
[----:B------:R-:W-:Y:S01]  /*5940*/  SHF.R.U64 R4, R4, UR4, R5 ;  /* 0x0000000404047c19 */ /* 0x000fe20008001205 */
[----:B------:R-:W-:Y:S01]  /*5950*/  ULDC UR4, c[0x0][0x638] ;  /* 0x00018e0000047ab9 */ /* 0x000fe20000000800 */
[----:B------:R-:W-:Y:S01]  /*5960*/  LOP3.LUT R13, R13, UR15, RZ, 0xc0, !PT ;  /* 0x0000000f0d0d7c12 */ /* 0x000fe2000f8ec0ff */
[----:B------:R-:W-:Y:S02]  /*5970*/  ULDC UR5, c[0x0][0x610] ;  /* 0x0001840000057ab9 */ /* 0x000fe40000000800 */
[----:B------:R-:W-:Y:S02]  /*5980*/  IMAD.MOV R5, RZ, RZ, -R4 ;  /* 0x000000ffff057224 */ /* 0x000fe400078e0a04 */
[----:B------:R-:W-:-:S02]  /*5990*/  IMAD R15, R4, UR22, R15 ;  /* 0x00000016040f7c24 */ /* 0x000fc4000f8e020f */
[----:B--2---:R-:W-:Y:S02]  /*59a0*/  @P1 IMAD R12, R18, R20, R11 ;  /* 0x00000014120c1224 */ /* 0x004fe400078e020b */
[----:B------:R-:W-:Y:S01]  /*59b0*/  IMAD R14, R5, UR4, R14 ;  /* 0x00000004050e7c24 */ /* 0x000fe2000f8e020e */
[----:B------:R-:W-:Y:S01]  /*59c0*/  ULDC UR4, c[0x0][0x600] ;  /* 0x0001800000047ab9 */ /* 0x000fe20000000800 */
[----:B------:R-:W-:Y:S02]  /*59d0*/  IMAD R12, R15, UR5, R12 ;  /* 0x000000050f0c7c24 */ /* 0x000fe4000f8e020c */
[----:B------:R-:W-:Y:S02]  /*59e0*/  IMAD R5, R14, UR4, R13 ;  /* 0x000000040e057c24 */ /* 0x000fe4000f8e020d */
[----:B------:R-:W-:-:S03]  /*59f0*/  IMAD.MOV.U32 R4, RZ, RZ, 0x1 ;  /* 0x00000001ff047424 */ /* 0x000fc600078e00ff */
[----:B------:R-:W-:Y:S02]  /*5a00*/  SEL R18, R5, R12, !P1 ;  /* 0x0000000c05127207 */ /* 0x000fe40004800000 */
[----:B------:R-:W-:-:S07]  /*5a10*/  SEL R22, R12, R5, !P1 ;  /* 0x000000050c167207 */ /* 0x000fce0004800000 */
.L_x_108:
[----:B------:R-:W-:Y:S05]  /*5a20*/  BSYNC B1 ;  /* 0x0000000000017941 */ /* 0x000fea0003800000 */
.L_x_107:
[----:B------:R-:W-:-:S13]  /*5a30*/  LOP3.LUT P1, RZ, R4, 0xff, RZ, 0xc0, !PT ;  /* 0x000000ff04ff7812 */ /* 0x000fda000782c0ff */
[----:B------:R-:W-:Y:S05]  /*5a40*/  @P1 BRA `(.L_x_111) ;  /* 0xfffffff4002c1947 */ /* 0x000fea000383ffff */
[----:B------:R-:W-:Y:S05]  /*5a50*/  BSYNC B0 ;  /* 0x0000000000007941 */ /* 0x000fea0003800000 */
.L_x_99:
[----:B------:R-:W-:-:S03]  /*5a60*/  UMOV UR4, 0xffffffff ;  /* 0xffffffff00047882 */ /* 0x000fc60000000000 */
[----:B------:R-:W-:Y:S05]  /*5a70*/  BRA.DIV UR4, `(.L_x_112) ;  /* 0x0000000604b47947 */ /* 0x000fea000b800000 */
[----:B------:R-:W-:-:S13]  /*5a80*/  ELECT P6, URZ, PT ;  /* 0x00000000003f782f */ /* 0x000fda00038c0000 */
.L_x_131:
[----:B------:R-:W-:Y:S04]  /*5a90*/  BSSY B0, `(.L_x_113) ;  /* 0x0000046000007945 */ /* 0x000fe80003800000 */
[----:B------:R-:W-:Y:S05]  /*5aa0*/  @!P6 BRA `(.L_x_114) ;  /* 0x000000040010e947 */ /* 0x000fea0003800000 */
[----:B------:R-:W-:-:S04]  /*5ab0*/  LOP3.LUT R23, R23, 0x2, RZ, 0xfc, !PT ;  /* 0x0000000217177812 */ /* 0x000fc800078efcff */
[----:B------:R-:W-:-:S13]  /*5ac0*/  ISETP.NE.AND P0, PT, R23, 0x3, PT ;  /* 0x000000031700780c */ /* 0x000fda0003f05270 */
[----:B------:R-:W-:Y:S05]  /*5ad0*/  @!P0 BRA `(.L_x_115) ;  /* 0x0000000000048947 */ /* 0x000fea0003800000 */
[----:B------:R-:W-:Y:S01]  /*5ae0*/  BPT.TRAP 0x1 ;  /* 0x000000040000795c */ /* 0x000fe20000300000 */
.L_x_115:
[----:B------:R-:W0:Y:S01]  /*5af0*/  S2R R5, SR_CgaCtaId ;  /* 0x0000000000057919 */ /* 0x000e220000008800 */
[----:B------:R-:W-:Y:S02]  /*5b00*/  MOV R0, 0x400 ;  /* 0x0000040000007802 */ /* 0x000fe40000000f00 */
[----:B------:R-:W-:Y:S02]  /*5b10*/  SHF.L.U32 R2, R3, 0x1f, RZ ;  /* 0x0000001f03027819 */ /* 0x000fe400000006ff */
[----:B0-----:R-:W-:-:S05]  /*5b20*/  LEA R5, R5, R0, 0x18 ;  /* 0x0000000005057211 */ /* 0x001fca00078ec0ff */
[----:B------:R-:W-:-:S04]  /*5b30*/  VIADD R5, R5, 0x38 ;  /* 0x0000003805057836 */ /* 0x000fc80000000000 */
[C---:B------:R-:W-:Y:S02]  /*5b40*/  IMAD R7, R8.reuse, 0x8, R5 ;  /* 0x0000000808077824 */ /* 0x040fe400078e0205 */
[----:B------:R-:W-:Y:S02]  /*5b50*/  VIADD R8, R8, 0x1 ;  /* 0x0000000108087836 */ /* 0x000fe40000000000 */
[----:B------:R-:W0:Y:S03]  /*5b60*/  SYNCS.PHASECHK.TRANS64.TRYWAIT P0, [R7+URZ], R2 ;  /* 0x00000002070075a7 */ /* 0x000e26000800017f */
[----:B------:R-:W-:-:S04]  /*5b70*/  ISETP.NE.AND P1, PT, R8, 0x7, PT ;  /* 0x000000070800780c */ /* 0x000fc80003f25270 */
[----:B------:R-:W-:Y:S02]  /*5b80*/  SEL R0, RZ, 0x1, P1 ;  /* 0x00000001ff007807 */ /* 0x000fe40000800000 */
[----:B------:R-:W-:Y:S02]  /*5b90*/  SEL R8, R8, RZ, P1 ;  /* 0x000000ff08087207 */ /* 0x000fe40000800000 */
[----:B------:R-:W-:-:S03]  /*5ba0*/  LOP3.LUT R9, R3, R0, RZ, 0x3c, !PT ;  /* 0x0000000003097212 */ /* 0x000fc600078e3cff */
[----:B------:R-:W-:Y:S01]  /*5bb0*/  IMAD R6, R8, 0x8, R5 ;  /* 0x0000000808067824 */ /* 0x000fe200078e0205 */
[----:B------:R-:W-:Y:S01]  /*5bc0*/  SHF.L.U32 R3, R9, 0x1f, RZ ;  /* 0x0000001f09037819 */ /* 0x000fe200000006ff */
[----:B0-----:R-:W-:Y:S06]  /*5bd0*/  @!P0 BRA `(.L_x_116) ;  /* 0x00000004007c8947 */ /* 0x001fec0003800000 */
.L_x_132:
[----:B------:R-:W1:Y:S01]  /*5be0*/  SYNCS.PHASECHK.TRANS64.TRYWAIT P0, [R6+URZ], R3 ;  /* 0x00000003060075a7 */ /* 0x000e62000800017f */
[----:B------:R-:W-:-:S05]  /*5bf0*/  VIADD R0, R8, 0x1 ;  /* 0x0000000108007836 */ /* 0x000fca0000000000 */
[----:B------:R-:W-:-:S04]  /*5c00*/  ISETP.NE.AND P1, PT, R0, 0x7, PT ;  /* 0x000000070000780c */ /* 0x000fc80003f25270 */
[----:B0-----:R-:W-:Y:S02]  /*5c10*/  SEL R2, RZ, 0x1, P1 ;  /* 0x00000001ff027807 */ /* 0x001fe40000800000 */
[----:B------:R-:W-:Y:S02]  /*5c20*/  SEL R0, R0, RZ, P1 ;  /* 0x000000ff00007207 */ /* 0x000fe40000800000 */
[----:B------:R-:W-:-:S03]  /*5c30*/  LOP3.LUT R9, R9, R2, RZ, 0x3c, !PT ;  /* 0x0000000209097212 */ /* 0x000fc600078e3cff */
[----:B------:R-:W-:Y:S01]  /*5c40*/  IMAD R7, R0, 0x8, R5 ;  /* 0x0000000800077824 */ /* 0x000fe200078e0205 */
[----:B------:R-:W-:Y:S01]  /*5c50*/  SHF.L.U32 R4, R9, 0x1f, RZ ;  /* 0x0000001f09047819 */ /* 0x000fe200000006ff */
[----:B-1----:R-:W-:Y:S06]  /*5c60*/  @!P0 BRA `(.L_x_117) ;  /* 0x00000004006c8947 */ /* 0x002fec0003800000 */
.L_x_133:
[----:B------:R-:W1:Y:S01]  /*5c70*/  SYNCS.PHASECHK.TRANS64.TRYWAIT P0, [R7+URZ], R4 ;  /* 0x00000004070075a7 */ /* 0x000e62000800017f */
[----:B------:R-:W-:-:S05]  /*5c80*/  VIADD R0, R0, 0x1 ;  /* 0x0000000100007836 */ /* 0x000fca0000000000 */
[----:B------:R-:W-:-:S04]  /*5c90*/  ISETP.NE.AND P1, PT, R0, 0x7, PT ;  /* 0x000000070000780c */ /* 0x000fc80003f25270 */
[----:B------:R-:W-:Y:S02]  /*5ca0*/  SEL R2, RZ, 0x1, P1 ;  /* 0x00000001ff027807 */ /* 0x000fe40000800000 */
[----:B------:R-:W-:Y:S02]  /*5cb0*/  SEL R0, R0, RZ, P1 ;  /* 0x000000ff00007207 */ /* 0x000fe40000800000 */
[----:B------:R-:W-:-:S03]  /*5cc0*/  LOP3.LUT R9, R9, R2, RZ, 0x3c, !PT ;  /* 0x0000000209097212 */ /* 0x000fc600078e3cff */
[----:B0-----:R-:W-:Y:S01]  /*5cd0*/  IMAD R6, R0, 0x8, R5 ;  /* 0x0000000800067824 */ /* 0x001fe200078e0205 */
[----:B------:R-:W-:Y:S01]  /*5ce0*/  SHF.L.U32 R3, R9, 0x1f, RZ ;  /* 0x0000001f09037819 */ /* 0x000fe200000006ff */
[----:B-1----:R-:W-:Y:S06]  /*5cf0*/  @!P0 BRA `(.L_x_118) ;  /* 0x00000004005c8947 */ /* 0x002fec0003800000 */
.L_x_134:
        /* <DEDUP_REMOVED lines=9> */
.L_x_135:
        /* <DEDUP_REMOVED lines=9> */
.L_x_136:
[----:B------:R-:W1:Y:S01]  /*5e20*/  SYNCS.PHASECHK.TRANS64.TRYWAIT P0, [R6+URZ], R3 ;  /* 0x00000003060075a7 */ /* 0x000e62000800017f */
[----:B------:R-:W-:-:S05]  /*5e30*/  VIADD R0, R0, 0x1 ;  /* 0x0000000100007836 */ /* 0x000fca0000000000 */
[----:B------:R-:W-:-:S04]  /*5e40*/  ISETP.NE.AND P1, PT, R0, 0x7, PT ;  /* 0x000000070000780c */ /* 0x000fc80003f25270 */
[----:B------:R-:W-:Y:S02]  /*5e50*/  SEL R2, RZ, 0x1, P1 ;  /* 0x00000001ff027807 */ /* 0x000fe40000800000 */
[----:B------:R-:W-:Y:S02]  /*5e60*/  SEL R0, R0, RZ, P1 ;  /* 0x000000ff00007207 */ /* 0x000fe40000800000 */
[----:B------:R-:W-:Y:S01]  /*5e70*/  LOP3.LUT R2, R9, R2, RZ, 0x3c, !PT ;  /* 0x0000000209027212 */ /* 0x000fe200078e3cff */
[----:B-1----:R-:W-:Y:S06]  /*5e80*/  @!P0 BRA `(.L_x_121) ;  /* 0x0000000400348947 */ /* 0x002fec0003800000 */
.L_x_137:
[----:B------:R-:W-:Y:S01]  /*5e90*/  IMAD R5, R0, 0x8, R5 ;  /* 0x0000000800057824 */ /* 0x000fe200078e0205 */
[----:B------:R-:W-:-:S07]  /*5ea0*/  SHF.L.U32 R0, R2, 0x1f, RZ ;  /* 0x0000001f02007819 */ /* 0x000fce00000006ff */
.L_x_122:
[----:B--2---:R2:W3:Y:S02]  /*5eb0*/  SYNCS.PHASECHK.TRANS64.TRYWAIT P0, [R5+URZ], R0 ;  /* 0x00000000050075a7 */ /* 0x0044e4000800017f */
[----:B---3--:R-:W-:Y:S05]  /*5ec0*/  @!P0 NANOSLEEP.SYNCS 0x989680 ;  /* 0x009896800000895d */ /* 0x008fea0003900000 */
[----:B------:R-:W3:Y:S02]  /*5ed0*/  @!P0 SYNCS.PHASECHK.TRANS64 P0, [R5+URZ], R0 ;  /* 0x00000000050085a7 */ /* 0x000ee4000800007f */
[----:B---3--:R-:W-:Y:S05]  /*5ee0*/  @!P0 BRA `(.L_x_122) ;  /* 0xfffffffc00f08947 */ /* 0x008fea000383ffff */
.L_x_114:
[----:B------:R-:W-:Y:S05]  /*5ef0*/  BSYNC B0 ;  /* 0x0000000000007941 */ /* 0x000fea0003800000 */
.L_x_113:
[----:B------:R-:W-:Y:S05]  /*5f00*/  EXIT ;  /* 0x000000000000794d */ /* 0x000fea0003800000 */
.L_x_15:
[----:B0-----:R-:W-:-:S04]  /*5f10*/  IMAD.U32 R3, RZ, RZ, UR43 ;  /* 0x0000002bff037e24 */ /* 0x001fc8000f8e00ff */
[----:B------:R0:W1:Y:S03]  /*5f20*/  SYNCS.PHASECHK.TRANS64.TRYWAIT P0, [R3+URZ+-0x8], R0 ;  /* 0xfffff800030075a7 */ /* 0x000066000800017f */
[----:B-1----:R-:W-:Y:S05]  /*5f30*/  @!P0 NANOSLEEP.SYNCS 0x989680 ;  /* 0x009896800000895d */ /* 0x002fea0003900000 */
[----:B------:R-:W1:Y:S02]  /*5f40*/  @!P0 SYNCS.PHASECHK.TRANS64 P0, [R3+URZ+-0x8], R0 ;  /* 0xfffff800030085a7 */ /* 0x000e64000800007f */
[----:B-1----:R-:W-:Y:S05]  /*5f50*/  @!P0 BRA `(.L_x_15) ;  /* 0xfffffffc00ec8947 */ /* 0x002fea000383ffff */
[----:B------:R-:W-:Y:S05]  /*5f60*/  BRA `(.L_x_123) ;  /* 0xffffffb400b47947 */ /* 0x000fea000383ffff */
.L_x_20:
[----:B-1----:R1:W2:Y:S02]  /*5f70*/  SYNCS.PHASECHK.TRANS64.TRYWAIT P1, [R3+URZ], R0 ;  /* 0x00000000030075a7 */ /* 0x0022a4000802017f */
[----:B--2---:R-:W-:Y:S05]  /*5f80*/  @!P1 NANOSLEEP.SYNCS 0x989680 ;  /* 0x009896800000995d */ /* 0x004fea0003900000 */
[----:B------:R-:W2:Y:S02]  /*5f90*/  @!P1 SYNCS.PHASECHK.TRANS64 P1, [R3+URZ], R0 ;  /* 0x00000000030095a7 */ /* 0x000ea4000802007f */
[----:B--2---:R-:W-:Y:S05]  /*5fa0*/  @!P1 BRA `(.L_x_20) ;  /* 0xfffffffc00f09947 */ /* 0x004fea000383ffff */
[----:B------:R-:W-:Y:S05]  /*5fb0*/  BRA `(.L_x_19) ;  /* 0xffffffb800207947 */ /* 0x000fea000383ffff */
.L_x_25:
[----:B-1----:R-:W-:-:S04]  /*5fc0*/  IMAD.U32 R4, RZ, RZ, UR4 ;  /* 0x00000004ff047e24 */ /* 0x002fc8000f8e00ff */
[----:B------:R1:W2:Y:S03]  /*5fd0*/  SYNCS.PHASECHK.TRANS64.TRYWAIT P1, [R4+URZ], R3 ;  /* 0x00000003040075a7 */ /* 0x0002a6000802017f */
[----:B--2---:R-:W-:Y:S05]  /*5fe0*/  @!P1 NANOSLEEP.SYNCS 0x989680 ;  /* 0x009896800000995d */ /* 0x004fea0003900000 */
[----:B------:R-:W2:Y:S02]  /*5ff0*/  @!P1 SYNCS.PHASECHK.TRANS64 P1, [R4+URZ], R3 ;  /* 0x00000003040095a7 */ /* 0x000ea4000802007f */
[----:B--2---:R-:W-:Y:S05]  /*6000*/  @!P1 BRA `(.L_x_25) ;  /* 0xfffffffc00ec9947 */ /* 0x004fea000383ffff */
[----:B------:R-:W-:Y:S05]  /*6010*/  BRA `(.L_x_24) ;  /* 0xffffffbc00487947 */ /* 0x000fea000383ffff */
.L_x_31:
[----:B0-----:R-:W-:-:S04]  /*6020*/  IMAD.U32 R3, RZ, RZ, UR43 ;  /* 0x0000002bff037e24 */ /* 0x001fc8000f8e00ff */
[----:B------:R0:W1:Y:S03]  /*6030*/  SYNCS.PHASECHK.TRANS64.TRYWAIT P0, [R3+URZ+0x8], R0 ;  /* 0x00000800030075a7 */ /* 0x000066000800017f */
[----:B-1----:R-:W-:Y:S05]  /*6040*/  @!P0 NANOSLEEP.SYNCS 0x989680 ;  /* 0x009896800000895d */ /* 0x002fea0003900000 */
[----:B------:R-:W1:Y:S02]  /*6050*/  @!P0 SYNCS.PHASECHK.TRANS64 P0, [R3+URZ+0x8], R0 ;  /* 0x00000800030085a7 */ /* 0x000e64000800007f */
[----:B-1----:R-:W-:Y:S05]  /*6060*/  @!P0 BRA `(.L_x_31) ;  /* 0xfffffffc00ec8947 */ /* 0x002fea000383ffff */
[----:B------:R-:W-:Y:S05]  /*6070*/  BRA `(.L_x_124) ;  /* 0xffffffc000f47947 */ /* 0x000fea000383ffff */
.L_x_100:
[----:B------:R-:W-:Y:S01]  /*6080*/  BSSY B1, `(.L_x_125) ;  /* 0x0000006000017945 */ /* 0x000fe20003800000 */
[----:B------:R-:W-:-:S07]  /*6090*/  IMAD.MOV.U32 R15, RZ, RZ, -0x1 ;  /* 0xffffffffff0f7424 */ /* 0x000fce00078e00ff */
[----:B-----5:R-:W-:Y:S05]  /*60a0*/  WARPSYNC.COLLECTIVE R15, `(.L_x_126) ;  /* 0x000000000f0c7348 */ /* 0x020fea0003c00000 */
[----:B------:R-:W-:Y:S02]  /*60b0*/  ELECT P6, UR62, PT ;  /* 0x00000000003e782f */ /* 0x000fe400038c0000 */
[----:B------:R-:W-:Y:S01]  /*60c0*/  MOV R14, UR62 ;  /* 0x0000003e000e7c02 */ /* 0x000fe20008000f00 */
[----:B-----5:R-:W-:Y:S10]  /*60d0*/  ENDCOLLECTIVE ;  /* 0x000000000000791b */ /* 0x020ff40003800000 */
.L_x_126:
[----:B------:R-:W-:Y:S05]  /*60e0*/  BSYNC B1 ;  /* 0x0000000000017941 */ /* 0x000fea0003800000 */
.L_x_125:
[----:B------:R-:W-:Y:S05]  /*60f0*/  BRA `(.L_x_127) ;  /* 0xffffffec008c7947 */ /* 0x000fea000383ffff */
.L_x_103:
[----:B-1----:R1:W2:Y:S02]  /*6100*/  SYNCS.PHASECHK.TRANS64.TRYWAIT P1, [R11+URZ+0x38], R6 ;  /* 0x000038060b0075a7 */ /* 0x0022a4000802017f */
[----:B--2---:R-:W-:Y:S05]  /*6110*/  @!P1 NANOSLEEP.SYNCS 0x989680 ;  /* 0x009896800000995d */ /* 0x004fea0003900000 */
[----:B------:R-:W2:Y:S02]  /*6120*/  @!P1 SYNCS.PHASECHK.TRANS64 P1, [R11+URZ+0x38], R6 ;  /* 0x000038060b0095a7 */ /* 0x000ea4000802007f */
[----:B--2---:R-:W-:Y:S05]  /*6130*/  @!P1 BRA `(.L_x_103) ;  /* 0xfffffffc00f09947 */ /* 0x004fea000383ffff */
[----:B------:R-:W-:Y:S05]  /*6140*/  BRA `(.L_x_128) ;  /* 0xffffffec00c07947 */ /* 0x000fea000383ffff */
.L_x_112:
[----:B------:R-:W-:Y:S01]  /*6150*/  BSSY B0, `(.L_x_129) ;  /* 0x0000006000007945 */ /* 0x000fe20003800000 */
[----:B------:R-:W-:-:S07]  /*6160*/  IMAD.MOV.U32 R15, RZ, RZ, -0x1 ;  /* 0xffffffffff0f7424 */ /* 0x000fce00078e00ff */
[----:B-----5:R-:W-:Y:S05]  /*6170*/  WARPSYNC.COLLECTIVE R15, `(.L_x_130) ;  /* 0x000000000f0c7348 */ /* 0x020fea0003c00000 */
[----:B------:R-:W-:Y:S02]  /*6180*/  ELECT P6, UR62, PT ;  /* 0x00000000003e782f */ /* 0x000fe400038c0000 */
[----:B------:R-:W-:Y:S01]  /*6190*/  MOV R14, UR62 ;  /* 0x0000003e000e7c02 */ /* 0x000fe20008000f00 */
[----:B-----5:R-:W-:Y:S10]  /*61a0*/  ENDCOLLECTIVE ;  /* 0x000000000000791b */ /* 0x020ff40003800000 */
.L_x_130:
[----:B------:R-:W-:Y:S05]  /*61b0*/  BSYNC B0 ;  /* 0x0000000000007941 */ /* 0x000fea0003800000 */
.L_x_129:
[----:B------:R-:W-:Y:S05]  /*61c0*/  BRA `(.L_x_131) ;  /* 0xfffffff800307947 */ /* 0x000fea000383ffff */
.L_x_116:
[----:B0-----:R0:W1:Y:S02]  /*61d0*/  SYNCS.PHASECHK.TRANS64.TRYWAIT P0, [R7+URZ], R2 ;  /* 0x00000002070075a7 */ /* 0x001064000800017f */
[----:B-1----:R-:W-:Y:S05]  /*61e0*/  @!P0 NANOSLEEP.SYNCS 0x989680 ;  /* 0x009896800000895d */ /* 0x002fea0003900000 */
[----:B------:R-:W1:Y:S02]  /*61f0*/  @!P0 SYNCS.PHASECHK.TRANS64 P0, [R7+URZ], R2 ;  /* 0x00000002070085a7 */ /* 0x000e64000800007f */
[----:B-1----:R-:W-:Y:S05]  /*6200*/  @!P0 BRA `(.L_x_116) ;  /* 0xfffffffc00f08947 */ /* 0x002fea000383ffff */
[----:B------:R-:W-:Y:S05]  /*6210*/  BRA `(.L_x_132) ;  /* 0xfffffff800707947 */ /* 0x000fea000383ffff */
.L_x_117:
[----:B0-----:R0:W1:Y:S02]  /*6220*/  SYNCS.PHASECHK.TRANS64.TRYWAIT P0, [R6+URZ], R3 ;  /* 0x00000003060075a7 */ /* 0x001064000800017f */
[----:B-1----:R-:W-:Y:S05]  /*6230*/  @!P0 NANOSLEEP.SYNCS 0x989680 ;  /* 0x009896800000895d */ /* 0x002fea0003900000 */
[----:B------:R-:W1:Y:S02]  /*6240*/  @!P0 SYNCS.PHASECHK.TRANS64 P0, [R6+URZ], R3 ;  /* 0x00000003060085a7 */ /* 0x000e64000800007f */
[----:B-1----:R-:W-:Y:S05]  /*6250*/  @!P0 BRA `(.L_x_117) ;  /* 0xfffffffc00f08947 */ /* 0x002fea000383ffff */
[----:B------:R-:W-:Y:S05]  /*6260*/  BRA `(.L_x_133) ;  /* 0xfffffff800807947 */ /* 0x000fea000383ffff */
.L_x_118:
[----:B0-----:R0:W1:Y:S02]  /*6270*/  SYNCS.PHASECHK.TRANS64.TRYWAIT P0, [R7+URZ], R4 ;  /* 0x00000004070075a7 */ /* 0x001064000800017f */
[----:B-1----:R-:W-:Y:S05]  /*6280*/  @!P0 NANOSLEEP.SYNCS 0x989680 ;  /* 0x009896800000895d */ /* 0x002fea0003900000 */
[----:B------:R-:W1:Y:S02]  /*6290*/  @!P0 SYNCS.PHASECHK.TRANS64 P0, [R7+URZ], R4 ;  /* 0x00000004070085a7 */ /* 0x000e64000800007f */
[----:B-1----:R-:W-:Y:S05]  /*62a0*/  @!P0 BRA `(.L_x_118) ;  /* 0xfffffffc00f08947 */ /* 0x002fea000383ffff */
[----:B------:R-:W-:Y:S05]  /*62b0*/  BRA `(.L_x_134) ;  /* 0xfffffff800907947 */ /* 0x000fea000383ffff */
.L_x_119:
[----:B0-----:R0:W1:Y:S02]  /*62c0*/  SYNCS.PHASECHK.TRANS64.TRYWAIT P0, [R6+URZ], R3 ;  /* 0x00000003060075a7 */ /* 0x001064000800017f */
[----:B-1----:R-:W-:Y:S05]  /*62d0*/  @!P0 NANOSLEEP.SYNCS 0x989680 ;  /* 0x009896800000895d */ /* 0x002fea0003900000 */
[----:B------:R-:W1:Y:S02]  /*62e0*/  @!P0 SYNCS.PHASECHK.TRANS64 P0, [R6+URZ], R3 ;  /* 0x00000003060085a7 */ /* 0x000e64000800007f */
[----:B-1----:R-:W-:Y:S05]  /*62f0*/  @!P0 BRA `(.L_x_119) ;  /* 0xfffffffc00f08947 */ /* 0x002fea000383ffff */
[----:B------:R-:W-:Y:S05]  /*6300*/  BRA `(.L_x_135) ;  /* 0xfffffff800a07947 */ /* 0x000fea000383ffff */
.L_x_120:
[----:B0-----:R0:W1:Y:S02]  /*6310*/  SYNCS.PHASECHK.TRANS64.TRYWAIT P0, [R7+URZ], R4 ;  /* 0x00000004070075a7 */ /* 0x001064000800017f */
[----:B-1----:R-:W-:Y:S05]  /*6320*/  @!P0 NANOSLEEP.SYNCS 0x989680 ;  /* 0x009896800000895d */ /* 0x002fea0003900000 */
[----:B------:R-:W1:Y:S02]  /*6330*/  @!P0 SYNCS.PHASECHK.TRANS64 P0, [R7+URZ], R4 ;  /* 0x00000004070085a7 */ /* 0x000e64000800007f */
[----:B-1----:R-:W-:Y:S05]  /*6340*/  @!P0 BRA `(.L_x_120) ;  /* 0xfffffffc00f08947 */ /* 0x002fea000383ffff */
[----:B------:R-:W-:Y:S05]  /*6350*/  BRA `(.L_x_136) ;  /* 0xfffffff800b07947 */ /* 0x000fea000383ffff */
.L_x_121:
[----:B-1----:R1:W2:Y:S02]  /*6360*/  SYNCS.PHASECHK.TRANS64.TRYWAIT P0, [R6+URZ], R3 ;  /* 0x00000003060075a7 */ /* 0x0022a4000800017f */
[----:B--2---:R-:W-:Y:S05]  /*6370*/  @!P0 NANOSLEEP.SYNCS 0x989680 ;  /* 0x009896800000895d */ /* 0x004fea0003900000 */
[----:B------:R-:W2:Y:S02]  /*6380*/  @!P0 SYNCS.PHASECHK.TRANS64 P0, [R6+URZ], R3 ;  /* 0x00000003060085a7 */ /* 0x000ea4000800007f */
[----:B--2---:R-:W-:Y:S05]  /*6390*/  @!P0 BRA `(.L_x_121) ;  /* 0xfffffffc00f08947 */ /* 0x004fea000383ffff */
[----:B------:R-:W-:Y:S05]  /*63a0*/  BRA `(.L_x_137) ;  /* 0xfffffff800b87947 */ /* 0x000fea000383ffff */
.L_x_138:
[----:B------:R-:W-:-:S00]  /*63b0*/  BRA `(.L_x_138) ;  /* 0xfffffffc00fc7947 */ /* 0x000fc0000383ffff */
[----:B------:R-:W-:-:S00]  /*63c0*/  NOP ;  /* 0x0000000000007918 */ /* 0x000fc00000000000 */
        /* <DEDUP_REMOVED lines=11> */
.L_x_139:


//--------------------- .nv.global.init           --------------------------
	.section	.nv.global.init,"aw",@progbits
.nv.global.init:
	.type		$str$22,@object
	.size		$str$22,($str$23 - $str$22)
$str$22:
        /*0000*/ 	.byte	0x6b, 0x5f, 0x74, 0x69, 0x6c, 0x65, 0x5f, 0x63, 0x6f, 0x75, 0x6e, 0x74, 0x20, 0x3e, 0x3d, 0x20
        /*0010*/ 	.byte	0x31, 0x00
	.type		$str$23,@object
	.size		$str$23,(__unnamed_1 - $str$23)
$str$23:
        /*0012*/ 	.byte	0x2f, 0x74, 0x6d, 0x70, 0x2f, 0x63, 0x75, 0x74, 0x6c, 0x61, 0x73, 0x73, 0x5f, 0x73, 0x77, 0x65
        /*0022*/ 	.byte	0x65, 0x70, 0x5f, 0x73, 0x72, 0x63, 0x2f, 0x69, 0x6e, 0x63, 0x6c, 0x75, 0x64, 0x65, 0x2f, 0x63
        /*0032*/ 	.byte	0x75, 0x74, 0x6c, 0x61, 0x73, 0x73, 0x2f, 0x67, 0x65, 0x6d, 0x6d, 0x2f, 0x63, 0x6f, 0x6c, 0x6c
        /*0042*/ 	.byte	0x65, 0x63, 0x74, 0x69, 0x76, 0x65, 0x2f, 0x73, 0x6d, 0x39, 0x30, 0x5f, 0x6d, 0x6d, 0x61, 0x5f
        /*0052*/ 	.byte	0x74, 0x6d, 0x61, 0x5f, 0x67, 0x6d, 0x6d, 0x61, 0x5f, 0x73, 0x73, 0x5f, 0x77, 0x61, 0x72, 0x70
        /*0062*/ 	.byte	0x73, 0x70, 0x65, 0x63, 0x69, 0x61, 0x6c, 0x69, 0x7a, 0x65, 0x64, 0x2e, 0x68, 0x70, 0x70, 0x00
	.type		__unnamed_1,@object
	.size		__unnamed_1,(.L_0 - __unnamed_1)
__unnamed_1:
        /*0072*/ 	.byte	0x76, 0x6f, 0x69, 0x64, 0x20, 0x63, 0x75, 0x74, 0x6c, 0x61, 0x73, 0x73, 0x3a, 0x3a, 0x67, 0x65
        /* <DEDUP_REMOVED lines=179> */
        /*0bb2*/ 	.byte	0x74, 0x69, 0x74, 0x79, 0x5d, 0x00
.L_0:


//--------------------- .nv.shared._ZN7cutlass13device_kernelINS_4gemm6kernel13GemmUniversalIN4cute5tupleIJiiiiEEENS1_10collective13CollectiveMmaINS1_34MainloopSm90TmaGmmaWarpSpecializedILi7ENS5_IJNS4_1CILi1EEESB_SB_EEENS1_32KernelTmaWarpSpecializedPingpongEEENS5_IJNSA_ILi64EEESF_NSA_ILi128EEEEEENS_6half_tENS5_IJlSB_lEEESI_NS5_IJSB_llEEENS4_8TiledMMAINS4_8MMA_AtomIJNS4_4SM904GMMA25MMA_64x64x16_F32F16F16_SSILNSO_5MajorE0ELSQ_1ELNSO_7ScaleInE1ELSR_1EEEEEENS4_6LayoutISC_NS5_IJNSA_ILi0EEESV_SV_EEEEENS5_IJNS4_10UnderscoreESY_SY_EEEEENS4_13SM90_TMA_LOADENS4_14ComposedLayoutINS4_7SwizzleILi3ELi4ELi3EEENS4_18smem_ptr_flag_bitsILi16EEENSU_INS5_IJNSA_ILi8EEESF_EEENS5_IJSF_SB_EEEEEEEvNS4_8identityES11_NS12_IS14_S16_NSU_INS5_IJSF_S17_EEENS5_IJSB_SF_EEEEEEEvS1C_EENS_8epilogue10collective6detail29Sm90TmaWarpSpecializedAdapterINS1J_15DefaultEpilogueISI_SJ_SJ_NS1I_6thread17LinearCombinationISI_Li1EffLNS1N_9ScaleType4KindE0ELNS_15FloatRoundStyleE2ESI_EENS1_15EpilogueDefaultEEEEEvvEEEEvNT_6ParamsE --------------------------
	.section	.nv.shared._ZN7cutlass13device_kernelINS_4gemm6kernel13GemmUniversalIN4cute5tupleIJiiiiEEENS1_10collective13CollectiveMmaINS1_34MainloopSm90TmaGmmaWarpSpecializedILi7ENS5_IJNS4_1CILi1EEESB_SB_EEENS1_32KernelTmaWarpSpecializedPingpongEEENS5_IJNSA_ILi64EEESF_NSA_ILi128EEEEEENS_6half_tENS5_IJlSB_lEEESI_NS5_IJSB_llEEENS4_8TiledMMAINS4_8MMA_AtomIJNS4_4SM904GMMA25MMA_64x64x16_F32F16F16_SSILNSO_5MajorE0ELSQ_1ELNSO_7ScaleInE1ELSR_1EEEEEENS4_6LayoutISC_NS5_IJNSA_ILi0EEESV_SV_EEEEENS5_IJNS4_10UnderscoreESY_SY_EEEEENS4_13SM90_TMA_LOADENS4_14ComposedLayoutINS4_7SwizzleILi3ELi4ELi3EEENS4_18smem_ptr_flag_bitsILi16EEENSU_INS5_IJNSA_ILi8EEESF_EEENS5_IJSF_SB_EEEEEEEvNS4_8identityES11_NS12_IS14_S16_NSU_INS5_IJSF_S17_EEENS5_IJSB_SF_EEEEEEEvS1C_EENS_8epilogue10collective6detail29Sm90TmaWarpSpecializedAdapterINS1J_15DefaultEpilogueISI_SJ_SJ_NS1I_6thread17LinearCombinationISI_Li1EffLNS1N_9ScaleType4KindE0ELNS_15FloatRoundStyleE2ESI_EENS1_15EpilogueDefaultEEEEEvvEEEEvNT_6ParamsE,"aw",@nobits
	.sectionflags	@""
	.align	16
	.zero		1024


//--------------------- .nv.shared.reserved.0     --------------------------
	.section	.nv.shared.reserved.0,"aw",@nobits
	.weak		__nv_reservedSMEM_offset_0_alias
	.size		__nv_reservedSMEM_offset_0_alias, 0, 0
	.other		__nv_reservedSMEM_offset_0_alias,@"STO_CUDA_RESERVED_SHARED STV_DEFAULT"
__nv_reservedSMEM_offset_0_alias:
	.zero		0


//--------------------- .nv.global                --------------------------
	.section	.nv.global,"aw",@nobits
.nv.global:
	.type		_ZN40_INTERNAL_7a01aad4_4_k_cu_0a0e262c_217214cute1_E,@object
	.size		_ZN40_INTERNAL_7a01aad4_4_k_cu_0a0e262c_217214cute1_E,(_ZN40_INTERNAL_7a01aad4_4_k_cu_0a0e262c_217214cuda3std3__45__cpo6cbeginE - _ZN40_INTERNAL_7a01aad4_4_k_cu_0a0e262c_217214cute1_E)
_ZN40_INTERNAL_7a01aad4_4_k_cu_0a0e262c_217214cute1_E:
	.zero		1
	.type		_ZN40_INTERNAL_7a01aad4_4_k_cu_0a0e262c_217214cuda3std3__45__cpo6cbeginE,@object
	.size		_ZN40_INTERNAL_7a01aad4_4_k_cu_0a0e262c_217214cuda3std3__45__cpo6cbeginE,(_ZN40_INTERNAL_7a01aad4_4_k_cu_0a0e262c_217214cuda3std3__48in_placeE - _ZN40_INTERNAL_7a01aad4_4_k_cu_0a0e262c_217214cuda3std3__45__cpo6cbeginE)
_ZN40_INTERNAL_7a01aad4_4_k_cu_0a0e262c_217214cuda3std3__45__cpo6cbeginE:
	.zero		1
	.type		_ZN40_INTERNAL_7a01aad4_4_k_cu_0a0e262c_217214cuda3std3__48in_placeE,@object
	.size		_ZN40_INTERNAL_7a01aad4_4_k_cu_0a0e262c_217214cuda3std3__48in_placeE,(_ZN40_INTERNAL_7a01aad4_4_k_cu_0a0e262c_217214cuda3std6ranges3__45__cpo9iter_moveE - _ZN40_INTERNAL_7a01aad4_4_k_cu_0a0e262c_217214cuda3std3__48in_placeE)
_ZN40_INTERNAL_7a01aad4_4_k_cu_0a0e262c_217214cuda3std3__48in_placeE:
	.zero		1
	.type		_ZN40_INTERNAL_7a01aad4_4_k_cu_0a0e262c_217214cuda3std6ranges3__45__cpo9iter_moveE,@object
	.size		_ZN40_INTERNAL_7a01aad4_4_k_cu_0a0e262c_217214cuda3std6ranges3__45__cpo9iter_moveE,(_ZN40_INTERNAL_7a01aad4_4_k_cu_0a0e262c_217214cuda3std3__45__cpo5beginE - _ZN40_INTERNAL_7a01aad4_4_k_cu_0a0e262c_217214cuda3std6ranges3__45__cpo9iter_moveE)
_ZN40_INTERNAL_7a01aad4_4_k_cu_0a0e262c_217214cuda3std6ranges3__45__cpo9iter_moveE:
	.zero		1
	.type		_ZN40_INTERNAL_7a01aad4_4_k_cu_0a0e262c_217214cuda3std3__45__cpo5beginE,@object
	.size		_ZN40_INTERNAL_7a01aad4_4_k_cu_0a0e262c_217214cuda3std3__45__cpo5beginE,(_ZN40_INTERNAL_7a01aad4_4_k_cu_0a0e262c_217214cuda3std3__442_GLOBAL__N__7a01aad4_4_k_cu_0a0e262c_217216ignoreE - _ZN40_INTERNAL_7a01aad4_4_k_cu_0a0e262c_217214cuda3std3__45__cpo5beginE)
_ZN40_INTERNAL_7a01aad4_4_k_cu_0a0e262c_217214cuda3std3__45__cpo5beginE:
	.zero		1
	.type		_ZN40_INTERNAL_7a01aad4_4_k_cu_0a0e262c_217214cuda3std3__442_GLOBAL__N__7a01aad4_4_k_cu_0a0e262c_217216ignoreE,@object
	.size		_ZN40_INTERNAL_7a01aad4_4_k_cu_0a0e262c_217214cuda3std3__442_GLOBAL__N__7a01aad4_4_k_cu_0a0e262c_217216ignoreE,(_ZN40_INTERNAL_7a01aad4_4_k_cu_0a0e262c_217214cute7productE - _ZN40_INTERNAL_7a01aad4_4_k_cu_0a0e262c_217214cuda3std3__442_GLOBAL__N__7a01aad4_4_k_cu_0a0e262c_217216ignoreE)
_ZN40_INTERNAL_7a01aad4_4_k_cu_0a0e262c_217214cuda3std3__442_GLOBAL__N__7a01aad4_4_k_cu_0a0e262c_217216ignoreE:
	.zero		1
	.type		_ZN40_INTERNAL_7a01aad4_4_k_cu_0a0e262c_217214cute7productE,@object
	.size		_ZN40_INTERNAL_7a01aad4_4_k_cu_0a0e262c_217214cute7productE,(_ZN40_INTERNAL_7a01aad4_4_k_cu_0a0e262c_217214cuda3std3__45__cpo3endE - _ZN40_INTERNAL_7a01aad4_4_k_cu_0a0e262c_217214cute7productE)
_ZN40_INTERNAL_7a01aad4_4_k_cu_0a0e262c_217214cute7productE:
	.zero		1
	.type		_ZN40_INTERNAL_7a01aad4_4_k_cu_0a0e262c_217214cuda3std3__45__cpo3endE,@object
	.size		_ZN40_INTERNAL_7a01aad4_4_k_cu_0a0e262c_217214cuda3std3__45__cpo3endE,(_ZN40_INTERNAL_7a01aad4_4_k_cu_0a0e262c_217214cuda3std3__419piecewise_constructE - _ZN40_INTERNAL_7a01aad4_4_k_cu_0a0e262c_217214cuda3std3__45__cpo3endE)
_ZN40_INTERNAL_7a01aad4_4_k_cu_0a0e262c_217214cuda3std3__45__cpo3endE:
	.zero		1
	.type		_ZN40_INTERNAL_7a01aad4_4_k_cu_0a0e262c_217214cuda3std3__419piecewise_constructE,@object
	.size		_ZN40_INTERNAL_7a01aad4_4_k_cu_0a0e262c_217214cuda3std3__419piecewise_constructE,(_ZN40_INTERNAL_7a01aad4_4_k_cu_0a0e262c_217214cuda3std3__45__cpo4cendE - _ZN40_INTERNAL_7a01aad4_4_k_cu_0a0e262c_217214cuda3std3__419piecewise_constructE)
_ZN40_INTERNAL_7a01aad4_4_k_cu_0a0e262c_217214cuda3std3__419piecewise_constructE:
	.zero		1
	.type		_ZN40_INTERNAL_7a01aad4_4_k_cu_0a0e262c_217214cuda3std3__45__cpo4cendE,@object
	.size		_ZN40_INTERNAL_7a01aad4_4_k_cu_0a0e262c_217214cuda3std3__45__cpo4cendE,(_ZN40_INTERNAL_7a01aad4_4_k_cu_0a0e262c_217214cuda3std6ranges3__45__cpo4swapE - _ZN40_INTERNAL_7a01aad4_4_k_cu_0a0e262c_217214cuda3std3__45__cpo4cendE)
_ZN40_INTERNAL_7a01aad4_4_k_cu_0a0e262c_217214cuda3std3__45__cpo4cendE:
	.zero		1
	.type		_ZN40_INTERNAL_7a01aad4_4_k_cu_0a0e262c_217214cuda3std6ranges3__45__cpo4swapE,@object
	.size		_ZN40_INTERNAL_7a01aad4_4_k_cu_0a0e262c_217214cuda3std6ranges3__45__cpo4swapE,(.L_8 - _ZN40_INTERNAL_7a01aad4_4_k_cu_0a0e262c_217214cuda3std6ranges3__45__cpo4swapE)
_ZN40_INTERNAL_7a01aad4_4_k_cu_0a0e262c_217214cuda3std6ranges3__45__cpo4swapE:
	.zero		1
.L_8:


//--------------------- .nv.constant0._ZN7cutlass13device_kernelINS_4gemm6kernel13GemmUniversalIN4cute5tupleIJiiiiEEENS1_10collective13CollectiveMmaINS1_34MainloopSm90TmaGmmaWarpSpecializedILi7ENS5_IJNS4_1CILi1EEESB_SB_EEENS1_32KernelTmaWarpSpecializedPingpongEEENS5_IJNSA_ILi64EEESF_NSA_ILi128EEEEEENS_6half_tENS5_IJlSB_lEEESI_NS5_IJSB_llEEENS4_8TiledMMAINS4_8MMA_AtomIJNS4_4SM904GMMA25MMA_64x64x16_F32F16F16_SSILNSO_5MajorE0ELSQ_1ELNSO_7ScaleInE1ELSR_1EEEEEENS4_6LayoutISC_NS5_IJNSA_ILi0EEESV_SV_EEEEENS5_IJNS4_10UnderscoreESY_SY_EEEEENS4_13SM90_TMA_LOADENS4_14ComposedLayoutINS4_7SwizzleILi3ELi4ELi3EEENS4_18smem_ptr_flag_bitsILi16EEENSU_INS5_IJNSA_ILi8EEESF_EEENS5_IJSF_SB_EEEEEEEvNS4_8identityES11_NS12_IS14_S16_NSU_INS5_IJSF_S17_EEENS5_IJSB_SF_EEEEEEEvS1C_EENS_8epilogue10collective6detail29Sm90TmaWarpSpecializedAdapterINS1J_15DefaultEpilogueISI_SJ_SJ_NS1I_6thread17LinearCombinationISI_Li1EffLNS1N_9ScaleType4KindE0ELNS_15FloatRoundStyleE2ESI_EENS1_15EpilogueDefaultEEEEEvvEEEEvNT_6ParamsE --------------------------
	.section	.nv.constant0._ZN7cutlass13device_kernelINS_4gemm6kernel13GemmUniversalIN4cute5tupleIJiiiiEEENS1_10collective13CollectiveMmaINS1_34MainloopSm90TmaGmmaWarpSpecializedILi7ENS5_IJNS4_1CILi1EEESB_SB_EEENS1_32KernelTmaWarpSpecializedPingpongEEENS5_IJNSA_ILi64EEESF_NSA_ILi128EEEEEENS_6half_tENS5_IJlSB_lEEESI_NS5_IJSB_llEEENS4_8TiledMMAINS4_8MMA_AtomIJNS4_4SM904GMMA25MMA_64x64x16_F32F16F16_SSILNSO_5MajorE0ELSQ_1ELNSO_7ScaleInE1ELSR_1EEEEEENS4_6LayoutISC_NS5_IJNSA_ILi0EEESV_SV_EEEEENS5_IJNS4_10UnderscoreESY_SY_EEEEENS4_13SM90_TMA_LOADENS4_14ComposedLayoutINS4_7SwizzleILi3ELi4ELi3EEENS4_18smem_ptr_flag_bitsILi16EEENSU_INS5_IJNSA_ILi8EEESF_EEENS5_IJSF_SB_EEEEEEEvNS4_8identityES11_NS12_IS14_S16_NSU_INS5_IJSF_S17_EEENS5_IJSB_SF_EEEEEEEvS1C_EENS_8epilogue10collective6detail29Sm90TmaWarpSpecializedAdapterINS1J_15DefaultEpilogueISI_SJ_SJ_NS1I_6thread17LinearCombinationISI_Li1EffLNS1N_9ScaleType4KindE0ELNS_15FloatRoundStyleE2ESI_EENS1_15EpilogueDefaultEEEEEvvEEEEvNT_6ParamsE,"a",@progbits
	.sectionflags	@""
	.align	4
.nv.constant0._ZN7cutlass13device_kernelINS_4gemm6kernel13GemmUniversalIN4cute5tupleIJiiiiEEENS1_10collective13CollectiveMmaINS1_34MainloopSm90TmaGmmaWarpSpecializedILi7ENS5_IJNS4_1CILi1EEESB_SB_EEENS1_32KernelTmaWarpSpecializedPingpongEEENS5_IJNSA_ILi64EEESF_NSA_ILi128EEEEEENS_6half_tENS5_IJlSB_lEEESI_NS5_IJSB_llEEENS4_8TiledMMAINS4_8MMA_AtomIJNS4_4SM904GMMA25MMA_64x64x16_F32F16F16_SSILNSO_5MajorE0ELSQ_1ELNSO_7ScaleInE1ELSR_1EEEEEENS4_6LayoutISC_NS5_IJNSA_ILi0EEESV_SV_EEEEENS5_IJNS4_10UnderscoreESY_SY_EEEEENS4_13SM90_TMA_LOADENS4_14ComposedLayoutINS4_7SwizzleILi3ELi4ELi3EEENS4_18smem_ptr_flag_bitsILi16EEENSU_INS5_IJNSA_ILi8EEESF_EEENS5_IJSF_SB_EEEEEEEvNS4_8identityES11_NS12_IS14_S16_NSU_INS5_IJSF_S17_EEENS5_IJSB_SF_EEEEEEEvS1C_EENS_8epilogue10collective6detail29Sm90TmaWarpSpecializedAdapterINS1J_15DefaultEpilogueISI_SJ_SJ_NS1I_6thread17LinearCombinationISI_Li1EffLNS1N_9ScaleType4KindE0ELNS_15FloatRoundStyleE2ESI_EENS1_15EpilogueDefaultEEEEEvvEEEEvNT_6ParamsE:
	.zero		1664


//--------------------- SYMBOLS --------------------------

	.type		.nv.reservedSmem.offset0,@object
	.size		.nv.reservedSmem.offset0,0x4
	.type		__assertfail,@function
